//
// Generated by NVIDIA NVVM Compiler
//
// Compiler Build ID: CL-36424714
// Cuda compilation tools, release 13.0, V13.0.88
// Based on NVVM 20.0.0
//

.version 9.0
.target sm_100
.address_size 64

	// .globl	_Z22histogram_range_kernelPKcPjjii
.extern .shared .align 16 .b8 sHist[];

.visible .entry _Z22histogram_range_kernelPKcPjjii(
	.param .u64 .ptr .align 1 _Z22histogram_range_kernelPKcPjjii_param_0,
	.param .u64 .ptr .align 1 _Z22histogram_range_kernelPKcPjjii_param_1,
	.param .u32 _Z22histogram_range_kernelPKcPjjii_param_2,
	.param .u32 _Z22histogram_range_kernelPKcPjjii_param_3,
	.param .u32 _Z22histogram_range_kernelPKcPjjii_param_4
)
{
	.reg .pred 	%p<82>;
	.reg .b32 	%r<330>;
	.reg .b64 	%rd<42>;

	ld.param.u64 	%rd20, [_Z22histogram_range_kernelPKcPjjii_param_0];
	ld.param.u64 	%rd21, [_Z22histogram_range_kernelPKcPjjii_param_1];
	ld.param.u32 	%r68, [_Z22histogram_range_kernelPKcPjjii_param_2];
	ld.param.u32 	%r69, [_Z22histogram_range_kernelPKcPjjii_param_3];
	ld.param.u32 	%r70, [_Z22histogram_range_kernelPKcPjjii_param_4];
	sub.s32 	%r1, %r70, %r69;
	add.s32 	%r71, %r1, 32;
	shr.s32 	%r72, %r71, 5;
	add.s32 	%r73, %r1, %r72;
	add.s32 	%r2, %r73, 1;
	mov.u32 	%r315, %tid.x;
	mov.u32 	%r4, %ntid.x;
	shr.u32 	%r5, %r4, 5;
	shr.u32 	%r74, %r315, 5;
	mad.lo.s32 	%r6, %r74, %r73, %r74;
	mad.lo.s32 	%r7, %r5, %r73, %r5;
	setp.ge.s32 	%p1, %r315, %r7;
	@%p1 bra 	$L__BB0_7;
	add.s32 	%r75, %r315, %r4;
	max.u32 	%r76, %r7, %r75;
	setp.lt.u32 	%p2, %r75, %r7;
	selp.u32 	%r77, 1, 0, %p2;
	add.s32 	%r78, %r75, %r77;
	sub.s32 	%r79, %r76, %r78;
	div.u32 	%r80, %r79, %r4;
	add.s32 	%r8, %r80, %r77;
	and.b32  	%r81, %r8, 3;
	setp.eq.s32 	%p3, %r81, 3;
	mov.u32 	%r313, %r315;
	@%p3 bra 	$L__BB0_4;
	add.s32 	%r83, %r8, 1;
	and.b32  	%r9, %r83, 3;
	mov.b32 	%r312, 0;
	mov.u32 	%r313, %r315;
$L__BB0_3:
	.pragma "nounroll";
	shl.b32 	%r84, %r313, 2;
	mov.u32 	%r85, sHist;
	add.s32 	%r86, %r85, %r84;
	mov.b32 	%r87, 0;
	st.shared.u32 	[%r86], %r87;
	add.s32 	%r313, %r313, %r4;
	add.s32 	%r312, %r312, 1;
	setp.ne.s32 	%p4, %r312, %r9;
	@%p4 bra 	$L__BB0_3;
$L__BB0_4:
	setp.lt.u32 	%p5, %r8, 3;
	@%p5 bra 	$L__BB0_7;
	mov.u32 	%r89, sHist;
	shl.b32 	%r92, %r4, 2;
$L__BB0_6:
	shl.b32 	%r88, %r313, 2;
	add.s32 	%r90, %r89, %r88;
	mov.b32 	%r91, 0;
	st.shared.u32 	[%r90], %r91;
	add.s32 	%r93, %r90, %r92;
	st.shared.u32 	[%r93], %r91;
	add.s32 	%r94, %r93, %r92;
	st.shared.u32 	[%r94], %r91;
	add.s32 	%r95, %r94, %r92;
	st.shared.u32 	[%r95], %r91;
	add.s32 	%r313, %r92, %r313;
	setp.lt.s32 	%p6, %r313, %r7;
	@%p6 bra 	$L__BB0_6;
$L__BB0_7:
	bar.sync 	0;
	mov.u32 	%r96, %ctaid.x;
	shl.b32 	%r97, %r4, 4;
	mul.wide.u32 	%rd22, %r97, %r96;
	cvt.u64.u32 	%rd23, %r315;
	add.s64 	%rd1, %rd22, %rd23;
	cvt.u64.u32 	%rd2, %r68;
	setp.ge.u64 	%p7, %rd1, %rd2;
	@%p7 bra 	$L__BB0_10;
	add.s64 	%rd24, %rd20, %rd1;
	// begin inline asm
	ld.global.nc.s8 %r98, [%rd24];
	// end inline asm
	and.b32  	%r17, %r98, 255;
	setp.lt.s32 	%p8, %r17, %r69;
	setp.lt.s32 	%p9, %r70, %r17;
	or.pred  	%p10, %p8, %p9;
	@%p10 bra 	$L__BB0_10;
	sub.s32 	%r99, %r17, %r69;
	shr.s32 	%r100, %r99, 5;
	add.s32 	%r101, %r99, %r6;
	add.s32 	%r102, %r101, %r100;
	shl.b32 	%r103, %r102, 2;
	mov.u32 	%r104, sHist;
	add.s32 	%r105, %r104, %r103;
	atom.shared.add.u32 	%r106, [%r105], 1;
$L__BB0_10:
	cvt.u64.u32 	%rd3, %r4;
	add.s64 	%rd4, %rd1, %rd3;
	setp.ge.u64 	%p11, %rd4, %rd2;
	@%p11 bra 	$L__BB0_13;
	add.s64 	%rd25, %rd20, %rd4;
	// begin inline asm
	ld.global.nc.s8 %r107, [%rd25];
	// end inline asm
	and.b32  	%r18, %r107, 255;
	setp.lt.s32 	%p12, %r18, %r69;
	setp.lt.s32 	%p13, %r70, %r18;
	or.pred  	%p14, %p12, %p13;
	@%p14 bra 	$L__BB0_13;
	sub.s32 	%r108, %r18, %r69;
	shr.s32 	%r109, %r108, 5;
	add.s32 	%r110, %r108, %r6;
	add.s32 	%r111, %r110, %r109;
	shl.b32 	%r112, %r111, 2;
	mov.u32 	%r113, sHist;
	add.s32 	%r114, %r113, %r112;
	atom.shared.add.u32 	%r115, [%r114], 1;
$L__BB0_13:
	add.s64 	%rd5, %rd4, %rd3;
	setp.ge.u64 	%p15, %rd5, %rd2;
	@%p15 bra 	$L__BB0_16;
	add.s64 	%rd26, %rd20, %rd5;
	// begin inline asm
	ld.global.nc.s8 %r116, [%rd26];
	// end inline asm
	and.b32  	%r19, %r116, 255;
	setp.lt.s32 	%p16, %r19, %r69;
	setp.lt.s32 	%p17, %r70, %r19;
	or.pred  	%p18, %p16, %p17;
	@%p18 bra 	$L__BB0_16;
	sub.s32 	%r117, %r19, %r69;
	shr.s32 	%r118, %r117, 5;
	add.s32 	%r119, %r117, %r6;
	add.s32 	%r120, %r119, %r118;
	shl.b32 	%r121, %r120, 2;
	mov.u32 	%r122, sHist;
	add.s32 	%r123, %r122, %r121;
	atom.shared.add.u32 	%r124, [%r123], 1;
$L__BB0_16:
	add.s64 	%rd6, %rd5, %rd3;
	setp.ge.u64 	%p19, %rd6, %rd2;
	@%p19 bra 	$L__BB0_19;
	add.s64 	%rd27, %rd20, %rd6;
	// begin inline asm
	ld.global.nc.s8 %r125, [%rd27];
	// end inline asm
	and.b32  	%r20, %r125, 255;
	setp.lt.s32 	%p20, %r20, %r69;
	setp.lt.s32 	%p21, %r70, %r20;
	or.pred  	%p22, %p20, %p21;
	@%p22 bra 	$L__BB0_19;
	sub.s32 	%r126, %r20, %r69;
	shr.s32 	%r127, %r126, 5;
	add.s32 	%r128, %r126, %r6;
	add.s32 	%r129, %r128, %r127;
	shl.b32 	%r130, %r129, 2;
	mov.u32 	%r131, sHist;
	add.s32 	%r132, %r131, %r130;
	atom.shared.add.u32 	%r133, [%r132], 1;
$L__BB0_19:
	add.s64 	%rd7, %rd6, %rd3;
	setp.ge.u64 	%p23, %rd7, %rd2;
	@%p23 bra 	$L__BB0_22;
	add.s64 	%rd28, %rd20, %rd7;
	// begin inline asm
	ld.global.nc.s8 %r134, [%rd28];
	// end inline asm
	and.b32  	%r21, %r134, 255;
	setp.lt.s32 	%p24, %r21, %r69;
	setp.lt.s32 	%p25, %r70, %r21;
	or.pred  	%p26, %p24, %p25;
	@%p26 bra 	$L__BB0_22;
	sub.s32 	%r135, %r21, %r69;
	shr.s32 	%r136, %r135, 5;
	add.s32 	%r137, %r135, %r6;
	add.s32 	%r138, %r137, %r136;
	shl.b32 	%r139, %r138, 2;
	mov.u32 	%r140, sHist;
	add.s32 	%r141, %r140, %r139;
	atom.shared.add.u32 	%r142, [%r141], 1;
$L__BB0_22:
	add.s64 	%rd8, %rd7, %rd3;
	setp.ge.u64 	%p27, %rd8, %rd2;
	@%p27 bra 	$L__BB0_25;
	add.s64 	%rd29, %rd20, %rd8;
	// begin inline asm
	ld.global.nc.s8 %r143, [%rd29];
	// end inline asm
	and.b32  	%r22, %r143, 255;
	setp.lt.s32 	%p28, %r22, %r69;
	setp.lt.s32 	%p29, %r70, %r22;
	or.pred  	%p30, %p28, %p29;
	@%p30 bra 	$L__BB0_25;
	sub.s32 	%r144, %r22, %r69;
	shr.s32 	%r145, %r144, 5;
	add.s32 	%r146, %r144, %r6;
	add.s32 	%r147, %r146, %r145;
	shl.b32 	%r148, %r147, 2;
	mov.u32 	%r149, sHist;
	add.s32 	%r150, %r149, %r148;
	atom.shared.add.u32 	%r151, [%r150], 1;
$L__BB0_25:
	add.s64 	%rd9, %rd8, %rd3;
	setp.ge.u64 	%p31, %rd9, %rd2;
	@%p31 bra 	$L__BB0_28;
	add.s64 	%rd30, %rd20, %rd9;
	// begin inline asm
	ld.global.nc.s8 %r152, [%rd30];
	// end inline asm
	and.b32  	%r23, %r152, 255;
	setp.lt.s32 	%p32, %r23, %r69;
	setp.lt.s32 	%p33, %r70, %r23;
	or.pred  	%p34, %p32, %p33;
	@%p34 bra 	$L__BB0_28;
	sub.s32 	%r153, %r23, %r69;
	shr.s32 	%r154, %r153, 5;
	add.s32 	%r155, %r153, %r6;
	add.s32 	%r156, %r155, %r154;
	shl.b32 	%r157, %r156, 2;
	mov.u32 	%r158, sHist;
	add.s32 	%r159, %r158, %r157;
	atom.shared.add.u32 	%r160, [%r159], 1;
$L__BB0_28:
	add.s64 	%rd10, %rd9, %rd3;
	setp.ge.u64 	%p35, %rd10, %rd2;
	@%p35 bra 	$L__BB0_31;
	add.s64 	%rd31, %rd20, %rd10;
	// begin inline asm
	ld.global.nc.s8 %r161, [%rd31];
	// end inline asm
	and.b32  	%r24, %r161, 255;
	setp.lt.s32 	%p36, %r24, %r69;
	setp.lt.s32 	%p37, %r70, %r24;
	or.pred  	%p38, %p36, %p37;
	@%p38 bra 	$L__BB0_31;
	sub.s32 	%r162, %r24, %r69;
	shr.s32 	%r163, %r162, 5;
	add.s32 	%r164, %r162, %r6;
	add.s32 	%r165, %r164, %r163;
	shl.b32 	%r166, %r165, 2;
	mov.u32 	%r167, sHist;
	add.s32 	%r168, %r167, %r166;
	atom.shared.add.u32 	%r169, [%r168], 1;
$L__BB0_31:
	add.s64 	%rd11, %rd10, %rd3;
	setp.ge.u64 	%p39, %rd11, %rd2;
	@%p39 bra 	$L__BB0_34;
	add.s64 	%rd32, %rd20, %rd11;
	// begin inline asm
	ld.global.nc.s8 %r170, [%rd32];
	// end inline asm
	and.b32  	%r25, %r170, 255;
	setp.lt.s32 	%p40, %r25, %r69;
	setp.lt.s32 	%p41, %r70, %r25;
	or.pred  	%p42, %p40, %p41;
	@%p42 bra 	$L__BB0_34;
	sub.s32 	%r171, %r25, %r69;
	shr.s32 	%r172, %r171, 5;
	add.s32 	%r173, %r171, %r6;
	add.s32 	%r174, %r173, %r172;
	shl.b32 	%r175, %r174, 2;
	mov.u32 	%r176, sHist;
	add.s32 	%r177, %r176, %r175;
	atom.shared.add.u32 	%r178, [%r177], 1;
$L__BB0_34:
	add.s64 	%rd12, %rd11, %rd3;
	setp.ge.u64 	%p43, %rd12, %rd2;
	@%p43 bra 	$L__BB0_37;
	add.s64 	%rd33, %rd20, %rd12;
	// begin inline asm
	ld.global.nc.s8 %r179, [%rd33];
	// end inline asm
	and.b32  	%r26, %r179, 255;
	setp.lt.s32 	%p44, %r26, %r69;
	setp.lt.s32 	%p45, %r70, %r26;
	or.pred  	%p46, %p44, %p45;
	@%p46 bra 	$L__BB0_37;
	sub.s32 	%r180, %r26, %r69;
	shr.s32 	%r181, %r180, 5;
	add.s32 	%r182, %r180, %r6;
	add.s32 	%r183, %r182, %r181;
	shl.b32 	%r184, %r183, 2;
	mov.u32 	%r185, sHist;
	add.s32 	%r186, %r185, %r184;
	atom.shared.add.u32 	%r187, [%r186], 1;
$L__BB0_37:
	add.s64 	%rd13, %rd12, %rd3;
	setp.ge.u64 	%p47, %rd13, %rd2;
	@%p47 bra 	$L__BB0_40;
	add.s64 	%rd34, %rd20, %rd13;
	// begin inline asm
	ld.global.nc.s8 %r188, [%rd34];
	// end inline asm
	and.b32  	%r27, %r188, 255;
	setp.lt.s32 	%p48, %r27, %r69;
	setp.lt.s32 	%p49, %r70, %r27;
	or.pred  	%p50, %p48, %p49;
	@%p50 bra 	$L__BB0_40;
	sub.s32 	%r189, %r27, %r69;
	shr.s32 	%r190, %r189, 5;
	add.s32 	%r191, %r189, %r6;
	add.s32 	%r192, %r191, %r190;
	shl.b32 	%r193, %r192, 2;
	mov.u32 	%r194, sHist;
	add.s32 	%r195, %r194, %r193;
	atom.shared.add.u32 	%r196, [%r195], 1;
$L__BB0_40:
	add.s64 	%rd14, %rd13, %rd3;
	setp.ge.u64 	%p51, %rd14, %rd2;
	@%p51 bra 	$L__BB0_43;
	add.s64 	%rd35, %rd20, %rd14;
	// begin inline asm
	ld.global.nc.s8 %r197, [%rd35];
	// end inline asm
	and.b32  	%r28, %r197, 255;
	setp.lt.s32 	%p52, %r28, %r69;
	setp.lt.s32 	%p53, %r70, %r28;
	or.pred  	%p54, %p52, %p53;
	@%p54 bra 	$L__BB0_43;
	sub.s32 	%r198, %r28, %r69;
	shr.s32 	%r199, %r198, 5;
	add.s32 	%r200, %r198, %r6;
	add.s32 	%r201, %r200, %r199;
	shl.b32 	%r202, %r201, 2;
	mov.u32 	%r203, sHist;
	add.s32 	%r204, %r203, %r202;
	atom.shared.add.u32 	%r205, [%r204], 1;
$L__BB0_43:
	add.s64 	%rd15, %rd14, %rd3;
	setp.ge.u64 	%p55, %rd15, %rd2;
	@%p55 bra 	$L__BB0_46;
	add.s64 	%rd36, %rd20, %rd15;
	// begin inline asm
	ld.global.nc.s8 %r206, [%rd36];
	// end inline asm
	and.b32  	%r29, %r206, 255;
	setp.lt.s32 	%p56, %r29, %r69;
	setp.lt.s32 	%p57, %r70, %r29;
	or.pred  	%p58, %p56, %p57;
	@%p58 bra 	$L__BB0_46;
	sub.s32 	%r207, %r29, %r69;
	shr.s32 	%r208, %r207, 5;
	add.s32 	%r209, %r207, %r6;
	add.s32 	%r210, %r209, %r208;
	shl.b32 	%r211, %r210, 2;
	mov.u32 	%r212, sHist;
	add.s32 	%r213, %r212, %r211;
	atom.shared.add.u32 	%r214, [%r213], 1;
$L__BB0_46:
	add.s64 	%rd16, %rd15, %rd3;
	setp.ge.u64 	%p59, %rd16, %rd2;
	@%p59 bra 	$L__BB0_49;
	add.s64 	%rd37, %rd20, %rd16;
	// begin inline asm
	ld.global.nc.s8 %r215, [%rd37];
	// end inline asm
	and.b32  	%r30, %r215, 255;
	setp.lt.s32 	%p60, %r30, %r69;
	setp.lt.s32 	%p61, %r70, %r30;
	or.pred  	%p62, %p60, %p61;
	@%p62 bra 	$L__BB0_49;
	sub.s32 	%r216, %r30, %r69;
	shr.s32 	%r217, %r216, 5;
	add.s32 	%r218, %r216, %r6;
	add.s32 	%r219, %r218, %r217;
	shl.b32 	%r220, %r219, 2;
	mov.u32 	%r221, sHist;
	add.s32 	%r222, %r221, %r220;
	atom.shared.add.u32 	%r223, [%r222], 1;
$L__BB0_49:
	add.s64 	%rd17, %rd16, %rd3;
	setp.ge.u64 	%p63, %rd17, %rd2;
	@%p63 bra 	$L__BB0_52;
	add.s64 	%rd38, %rd20, %rd17;
	// begin inline asm
	ld.global.nc.s8 %r224, [%rd38];
	// end inline asm
	and.b32  	%r31, %r224, 255;
	setp.lt.s32 	%p64, %r31, %r69;
	setp.lt.s32 	%p65, %r70, %r31;
	or.pred  	%p66, %p64, %p65;
	@%p66 bra 	$L__BB0_52;
	sub.s32 	%r225, %r31, %r69;
	shr.s32 	%r226, %r225, 5;
	add.s32 	%r227, %r225, %r6;
	add.s32 	%r228, %r227, %r226;
	shl.b32 	%r229, %r228, 2;
	mov.u32 	%r230, sHist;
	add.s32 	%r231, %r230, %r229;
	atom.shared.add.u32 	%r232, [%r231], 1;
$L__BB0_52:
	add.s64 	%rd18, %rd17, %rd3;
	setp.ge.u64 	%p67, %rd18, %rd2;
	@%p67 bra 	$L__BB0_55;
	add.s64 	%rd39, %rd20, %rd18;
	// begin inline asm
	ld.global.nc.s8 %r233, [%rd39];
	// end inline asm
	and.b32  	%r32, %r233, 255;
	setp.lt.s32 	%p68, %r32, %r69;
	setp.lt.s32 	%p69, %r70, %r32;
	or.pred  	%p70, %p68, %p69;
	@%p70 bra 	$L__BB0_55;
	sub.s32 	%r234, %r32, %r69;
	shr.s32 	%r235, %r234, 5;
	add.s32 	%r236, %r234, %r6;
	add.s32 	%r237, %r236, %r235;
	shl.b32 	%r238, %r237, 2;
	mov.u32 	%r239, sHist;
	add.s32 	%r240, %r239, %r238;
	atom.shared.add.u32 	%r241, [%r240], 1;
$L__BB0_55:
	bar.sync 	0;
	setp.gt.s32 	%p71, %r315, %r1;
	@%p71 bra 	$L__BB0_72;
	add.s32 	%r33, %r5, -1;
	and.b32  	%r242, %r5, 7;
	add.s32 	%r34, %r242, -1;
	and.b32  	%r35, %r5, 56;
	and.b32  	%r36, %r4, 224;
	and.b32  	%r37, %r4, 96;
	and.b32  	%r38, %r4, 32;
	and.b32  	%r244, %r5, 134217720;
	neg.s32 	%r39, %r244;
	shl.b32 	%r40, %r2, 5;
	cvta.to.global.u64 	%rd19, %rd21;
$L__BB0_57:
	setp.lt.u32 	%p72, %r4, 32;
	shr.u32 	%r246, %r315, 5;
	add.s32 	%r42, %r246, %r315;
	mov.b32 	%r329, 0;
	@%p72 bra 	$L__BB0_69;
	setp.lt.u32 	%p73, %r33, 7;
	mov.b32 	%r324, 0;
	mov.u32 	%r329, %r324;
	@%p73 bra 	$L__BB0_61;
	shl.b32 	%r250, %r42, 2;
	mov.u32 	%r251, sHist;
	add.s32 	%r316, %r251, %r250;
	mov.b32 	%r318, 0;
	mov.u32 	%r317, %r39;
	mov.u32 	%r329, %r318;
$L__BB0_60:
	.pragma "nounroll";
	mad.lo.s32 	%r252, %r318, %r2, %r42;
	shl.b32 	%r253, %r252, 2;
	add.s32 	%r255, %r251, %r253;
	ld.shared.u32 	%r256, [%r316];
	add.s32 	%r257, %r256, %r329;
	shl.b32 	%r258, %r2, 2;
	add.s32 	%r259, %r255, %r258;
	ld.shared.u32 	%r260, [%r259];
	add.s32 	%r261, %r260, %r257;
	add.s32 	%r262, %r259, %r258;
	ld.shared.u32 	%r263, [%r262];
	add.s32 	%r264, %r263, %r261;
	add.s32 	%r265, %r262, %r258;
	ld.shared.u32 	%r266, [%r265];
	add.s32 	%r267, %r266, %r264;
	add.s32 	%r268, %r265, %r258;
	ld.shared.u32 	%r269, [%r268];
	add.s32 	%r270, %r269, %r267;
	add.s32 	%r271, %r268, %r258;
	ld.shared.u32 	%r272, [%r271];
	add.s32 	%r273, %r272, %r270;
	add.s32 	%r274, %r271, %r258;
	ld.shared.u32 	%r275, [%r274];
	add.s32 	%r276, %r275, %r273;
	add.s32 	%r277, %r274, %r258;
	ld.shared.u32 	%r278, [%r277];
	add.s32 	%r329, %r278, %r276;
	add.s32 	%r318, %r318, 8;
	add.s32 	%r317, %r317, 8;
	add.s32 	%r316, %r316, %r40;
	setp.ne.s32 	%p74, %r317, 0;
	mov.u32 	%r324, %r35;
	@%p74 bra 	$L__BB0_60;
$L__BB0_61:
	setp.eq.s32 	%p75, %r36, 0;
	@%p75 bra 	$L__BB0_69;
	setp.lt.u32 	%p76, %r34, 3;
	@%p76 bra 	$L__BB0_64;
	mad.lo.s32 	%r280, %r324, %r2, %r42;
	shl.b32 	%r281, %r280, 2;
	mov.u32 	%r282, sHist;
	add.s32 	%r283, %r282, %r281;
	ld.shared.u32 	%r284, [%r283];
	add.s32 	%r285, %r284, %r329;
	shl.b32 	%r286, %r2, 2;
	add.s32 	%r287, %r283, %r286;
	ld.shared.u32 	%r288, [%r287];
	add.s32 	%r289, %r288, %r285;
	add.s32 	%r290, %r287, %r286;
	ld.shared.u32 	%r291, [%r290];
	add.s32 	%r292, %r291, %r289;
	add.s32 	%r293, %r290, %r286;
	ld.shared.u32 	%r294, [%r293];
	add.s32 	%r329, %r294, %r292;
	add.s32 	%r324, %r324, 4;
$L__BB0_64:
	setp.eq.s32 	%p77, %r37, 0;
	@%p77 bra 	$L__BB0_69;
	setp.eq.s32 	%p78, %r37, 32;
	@%p78 bra 	$L__BB0_67;
	mad.lo.s32 	%r296, %r324, %r2, %r42;
	shl.b32 	%r297, %r296, 2;
	mov.u32 	%r298, sHist;
	add.s32 	%r299, %r298, %r297;
	ld.shared.u32 	%r300, [%r299];
	add.s32 	%r301, %r300, %r329;
	shl.b32 	%r302, %r2, 2;
	add.s32 	%r303, %r299, %r302;
	ld.shared.u32 	%r304, [%r303];
	add.s32 	%r329, %r304, %r301;
	add.s32 	%r324, %r324, 2;
$L__BB0_67:
	setp.eq.s32 	%p79, %r38, 0;
	@%p79 bra 	$L__BB0_69;
	mad.lo.s32 	%r305, %r324, %r2, %r42;
	shl.b32 	%r306, %r305, 2;
	mov.u32 	%r307, sHist;
	add.s32 	%r308, %r307, %r306;
	ld.shared.u32 	%r309, [%r308];
	add.s32 	%r329, %r309, %r329;
$L__BB0_69:
	setp.eq.s32 	%p80, %r329, 0;
	@%p80 bra 	$L__BB0_71;
	mul.wide.u32 	%rd40, %r315, 4;
	add.s64 	%rd41, %rd19, %rd40;
	atom.global.add.u32 	%r310, [%rd41], %r329;
$L__BB0_71:
	add.s32 	%r315, %r315, %r4;
	setp.le.s32 	%p81, %r315, %r1;
	@%p81 bra 	$L__BB0_57;
$L__BB0_72:
	ret;

}


// ===== COMPILED SASS (sm_100) =====

	.target	sm_100

	.elftype	@"ET_EXEC"


//--------------------- .note.nv.tkinfo           --------------------------
	.section	.note.nv.tkinfo,"",@"SHT_NOTE"
	.sectionflags	@"SHF_NOTE_NV_TKINFO"
	.tkinfo
        /*0018*/ 	.word	0x00000002
        /*0030*/ 	.string	""
        /*0030*/ 	.string	"ptxas"
        /*0030*/ 	.string	"Cuda compilation tools, release 13.0, V13.0.88"
        /*0030*/ 	.string	"Build cuda_13.0.r13.0/compiler.36424714_0"
        /*0030*/ 	.string	"-arch sm_100 -m 64 "



//--------------------- .note.nv.cuinfo           --------------------------
	.section	.note.nv.cuinfo,"",@"SHT_NOTE"
	.sectionflags	@"SHF_NOTE_NV_CUINFO"
        /*0018*/ 	.short	0x0002
        /*001a*/ 	.short	0x0064
        /*001c*/ 	.short	0x0082
	.zero		2


//--------------------- .nv.info                  --------------------------
	.section	.nv.info,"",@"SHT_CUDA_INFO"
	.align	4


	//----- nvinfo : EIATTR_REGCOUNT
	.align		4
        /*0000*/ 	.byte	0x04, 0x2f
        /*0002*/ 	.short	(.L_1 - .L_0)
	.align		4
.L_0:
        /*0004*/ 	.word	index@(_Z22histogram_range_kernelPKcPjjii)
        /*0008*/ 	.word	0x0000001c


	//----- nvinfo : EIATTR_FRAME_SIZE
	.align		4
.L_1:
        /*000c*/ 	.byte	0x04, 0x11
        /*000e*/ 	.short	(.L_3 - .L_2)
	.align		4
.L_2:
        /*0010*/ 	.word	index@(_Z22histogram_range_kernelPKcPjjii)
        /*0014*/ 	.word	0x00000000


	//----- nvinfo : EIATTR_MIN_STACK_SIZE
	.align		4
.L_3:
        /*0018*/ 	.byte	0x04, 0x12
        /*001a*/ 	.short	(.L_5 - .L_4)
	.align		4
.L_4:
        /*001c*/ 	.word	index@(_Z22histogram_range_kernelPKcPjjii)
        /*0020*/ 	.word	0x00000000
.L_5:


//--------------------- .nv.compat                --------------------------
	.section	.nv.compat,"",@"SHT_CUDA_COMPAT_INFO"
	.align	4
        /*0000*/ 	.byte	0x02, 0x09, 0x00, 0x00, 0x02, 0x02, 0x01, 0x00, 0x02, 0x05, 0x05, 0x00, 0x03, 0x07, 0x01, 0x01
        /*0010*/ 	.byte	0x02, 0x03, 0x00, 0x00, 0x02, 0x06, 0x01, 0x00, 0x04, 0x0b, 0x08, 0x00, 0x09, 0x00, 0x00, 0x00
        /*0020*/ 	.byte	0x00, 0x00, 0x00, 0x00


//--------------------- .nv.info._Z22histogram_range_kernelPKcPjjii --------------------------
	.section	.nv.info._Z22histogram_range_kernelPKcPjjii,"",@"SHT_CUDA_INFO"
	.sectionflags	@""
	.align	4


	//----- nvinfo : EIATTR_CUDA_API_VERSION
	.align		4
        /*0000*/ 	.byte	0x04, 0x37
        /*0002*/ 	.short	(.L_7 - .L_6)
.L_6:
        /*0004*/ 	.word	0x00000082


	//----- nvinfo : EIATTR_KPARAM_INFO
	.align		4
.L_7:
        /*0008*/ 	.byte	0x04, 0x17
        /*000a*/ 	.short	(.L_9 - .L_8)
.L_8:
        /*000c*/ 	.word	0x00000000
        /*0010*/ 	.short	0x0004
        /*0012*/ 	.short	0x0018
        /*0014*/ 	.byte	0x00, 0xf0, 0x11, 0x00


	//----- nvinfo : EIATTR_KPARAM_INFO
	.align		4
.L_9:
        /*0018*/ 	.byte	0x04, 0x17
        /*001a*/ 	.short	(.L_11 - .L_10)
.L_10:
        /*001c*/ 	.word	0x00000000
        /*0020*/ 	.short	0x0003
        /*0022*/ 	.short	0x0014
        /*0024*/ 	.byte	0x00, 0xf0, 0x11, 0x00


	//----- nvinfo : EIATTR_KPARAM_INFO
	.align		4
.L_11:
        /*0028*/ 	.byte	0x04, 0x17
        /*002a*/ 	.short	(.L_13 - .L_12)
.L_12:
        /*002c*/ 	.word	0x00000000
        /*0030*/ 	.short	0x0002
        /*0032*/ 	.short	0x0010
        /*0034*/ 	.byte	0x00, 0xf0, 0x11, 0x00


	//----- nvinfo : EIATTR_KPARAM_INFO
	.align		4
.L_13:
        /*0038*/ 	.byte	0x04, 0x17
        /*003a*/ 	.short	(.L_15 - .L_14)
.L_14:
        /*003c*/ 	.word	0x00000000
        /*0040*/ 	.short	0x0001
        /*0042*/ 	.short	0x0008
        /*0044*/ 	.byte	0x00, 0xf5, 0x21, 0x00


	//----- nvinfo : EIATTR_KPARAM_INFO
	.align		4
.L_15:
        /*0048*/ 	.byte	0x04, 0x17
        /*004a*/ 	.short	(.L_17 - .L_16)
.L_16:
        /*004c*/ 	.word	0x00000000
        /*0050*/ 	.short	0x0000
        /*0052*/ 	.short	0x0000
        /*0054*/ 	.byte	0x00, 0xf5, 0x21, 0x00


	//----- nvinfo : EIATTR_SPARSE_MMA_MASK
	.align		4
.L_17:
        /*0058*/ 	.byte	0x03, 0x50
        /*005a*/ 	.short	0x0000


	//----- nvinfo : EIATTR_MAXREG_COUNT
	.align		4
        /*005c*/ 	.byte	0x03, 0x1b
        /*005e*/ 	.short	0x00ff


	//----- nvinfo : EIATTR_NUM_BARRIERS
	.align		4
        /*0060*/ 	.byte	0x02, 0x4c
        /*0062*/ 	.byte	0x01
	.zero		1


	//----- nvinfo : EIATTR_MERCURY_ISA_VERSION
	.align		4
        /*0064*/ 	.byte	0x03, 0x5f
        /*0066*/ 	.short	0x0101


	//----- nvinfo : EIATTR_VRC_CTA_INIT_COUNT
	.align		4
        /*0068*/ 	.byte	0x02, 0x4a
	.zero		1
	.zero		1


	//----- nvinfo : EIATTR_EXIT_INSTR_OFFSETS
	.align		4
        /*006c*/ 	.byte	0x04, 0x1c
        /*006e*/ 	.short	(.L_19 - .L_18)


	//   ....[0]....
.L_18:
        /*0070*/ 	.word	0x00001c30


	//   ....[1]....
        /*0074*/ 	.word	0x00002320


	//----- nvinfo : EIATTR_CRS_STACK_SIZE
	.align		4
.L_19:
        /*0078*/ 	.byte	0x04, 0x1e
        /*007a*/ 	.short	(.L_21 - .L_20)
.L_20:
        /*007c*/ 	.word	0x00000000


	//----- nvinfo : EIATTR_CBANK_PARAM_SIZE
	.align		4
.L_21:
        /*0080*/ 	.byte	0x03, 0x19
        /*0082*/ 	.short	0x001c


	//----- nvinfo : EIATTR_PARAM_CBANK
	.align		4
        /*0084*/ 	.byte	0x04, 0x0a
        /*0086*/ 	.short	(.L_23 - .L_22)
	.align		4
.L_22:
        /*0088*/ 	.word	index@(.nv.constant0._Z22histogram_range_kernelPKcPjjii)
        /*008c*/ 	.short	0x0380
        /*008e*/ 	.short	0x001c


	//----- nvinfo : EIATTR_SW_WAR
	.align		4
.L_23:
        /*0090*/ 	.byte	0x04, 0x36
        /*0092*/ 	.short	(.L_25 - .L_24)
.L_24:
        /*0094*/ 	.word	0x00000008
.L_25:


//--------------------- .nv.callgraph             --------------------------
	.section	.nv.callgraph,"",@"SHT_CUDA_CALLGRAPH"
	.align	4
	.sectionentsize	8
	.align		4
        /*0000*/ 	.word	0x00000000
	.align		4
        /*0004*/ 	.word	0xffffffff
	.align		4
        /*0008*/ 	.word	0x00000000
	.align		4
        /*000c*/ 	.word	0xfffffffe
	.align		4
        /*0010*/ 	.word	0x00000000
	.align		4
        /*0014*/ 	.word	0xfffffffd
	.align		4
        /*0018*/ 	.word	0x00000000
	.align		4
        /*001c*/ 	.word	0xfffffffc


//--------------------- .text._Z22histogram_range_kernelPKcPjjii --------------------------
	.section	.text._Z22histogram_range_kernelPKcPjjii,"ax",@progbits
	.align	128
        .global         _Z22histogram_range_kernelPKcPjjii
        .type           _Z22histogram_range_kernelPKcPjjii,@function
        .size           _Z22histogram_range_kernelPKcPjjii,(.L_x_47 - _Z22histogram_range_kernelPKcPjjii)
        .other          _Z22histogram_range_kernelPKcPjjii,@"STO_CUDA_ENTRY STV_DEFAULT"
_Z22histogram_range_kernelPKcPjjii:
.text._Z22histogram_range_kernelPKcPjjii:
[----:B------:R-:W-:Y:S08]  /*0000*/  LDC R1, c[0x0][0x37c] ;  /* 0x0000df00ff017b82 */ /* 0x000ff00000000800 */
[----:B------:R-:W0:Y:S01]  /*0010*/  LDC R9, c[0x0][0x394] ;  /* 0x0000e500ff097b82 */ /* 0x000e220000000800 */
[----:B------:R-:W0:Y:S01]  /*0020*/  LDCU UR8, c[0x0][0x398] ;  /* 0x00007300ff0877ac */ /* 0x000e220008000800 */
[----:B------:R-:W1:Y:S01]  /*0030*/  S2R R7, SR_TID.X ;  /* 0x0000000000077919 */ /* 0x000e620000002100 */
[----:B------:R-:W-:Y:S05]  /*0040*/  BSSY.RECONVERGENT B0, `(.L_x_0) ;  /* 0x0000046000007945 */ /* 0x000fea0003800200 */
[----:B------:R-:W2:Y:S01]  /*0050*/  LDC R8, c[0x0][0x360] ;  /* 0x0000d800ff087b82 */ /* 0x000ea20000000800 */
[----:B0-----:R-:W-:-:S05]  /*0060*/  IADD3 R6, PT, PT, -R9, UR8, RZ ;  /* 0x0000000809067c10 */ /* 0x001fca000fffe1ff */
[----:B------:R-:W-:Y:S01]  /*0070*/  VIADD R3, R6, 0x20 ;  /* 0x0000002006037836 */ /* 0x000fe20000000000 */
[----:B--2---:R-:W-:-:S04]  /*0080*/  SHF.R.U32.HI R5, RZ, 0x5, R8 ;  /* 0x00000005ff057819 */ /* 0x004fc80000011608 */
[----:B------:R-:W-:Y:S02]  /*0090*/  LEA.HI.SX32 R4, R3, R6, 0x1b ;  /* 0x0000000603047211 */ /* 0x000fe400078fdaff */
[----:B-1----:R-:W-:-:S03]  /*00a0*/  SHF.R.U32.HI R3, RZ, 0x5, R7 ;  /* 0x00000005ff037819 */ /* 0x002fc60000011607 */
[C---:B------:R-:W-:Y:S02]  /*00b0*/  IMAD R2, R4.reuse, R5, R5 ;  /* 0x0000000504027224 */ /* 0x040fe400078e0205 */
[----:B------:R-:W-:-:S03]  /*00c0*/  IMAD R0, R4, R3, R3 ;  /* 0x0000000304007224 */ /* 0x000fc600078e0203 */
[----:B------:R-:W-:-:S13]  /*00d0*/  ISETP.GE.AND P0, PT, R7, R2, PT ;  /* 0x000000020700720c */ /* 0x000fda0003f06270 */
[----:B------:R-:W-:Y:S05]  /*00e0*/  @P0 BRA `(.L_x_1) ;  /* 0x0000000000ec0947 */ /* 0x000fea0003800000 */
[----:B------:R-:W0:Y:S01]  /*00f0*/  I2F.U32.RP R14, R8 ;  /* 0x00000008000e7306 */ /* 0x000e220000209000 */
[----:B------:R-:W-:Y:S01]  /*0100*/  IMAD.IADD R3, R7, 0x1, R8 ;  /* 0x0000000107037824 */ /* 0x000fe200078e0208 */
[----:B------:R-:W-:Y:S01]  /*0110*/  ISETP.NE.U32.AND P2, PT, R8, RZ, PT ;  /* 0x000000ff0800720c */ /* 0x000fe20003f45070 */
[----:B------:R-:W-:Y:S03]  /*0120*/  BSSY.RECONVERGENT B1, `(.L_x_2) ;  /* 0x0000028000017945 */ /* 0x000fe60003800200 */
[----:B------:R-:W-:Y:S02]  /*0130*/  ISETP.GE.U32.AND P0, PT, R3, R2, PT ;  /* 0x000000020300720c */ /* 0x000fe40003f06070 */
[----:B------:R-:W-:Y:S02]  /*0140*/  VIMNMX.U32 R12, PT, PT, R2, R3, !PT ;  /* 0x00000003020c7248 */ /* 0x000fe40007fe0000 */
[----:B------:R-:W-:-:S04]  /*0150*/  SEL R13, RZ, 0x1, P0 ;  /* 0x00000001ff0d7807 */ /* 0x000fc80000000000 */
[----:B------:R-:W-:Y:S01]  /*0160*/  IADD3 R3, PT, PT, R12, -R3, -R13 ;  /* 0x800000030c037210 */ /* 0x000fe20007ffe80d */
[----:B0-----:R-:W0:Y:S02]  /*0170*/  MUFU.RCP R14, R14 ;  /* 0x0000000e000e7308 */ /* 0x001e240000001000 */
[----:B0-----:R-:W-:-:S06]  /*0180*/  VIADD R10, R14, 0xffffffe ;  /* 0x0ffffffe0e0a7836 */ /* 0x001fcc0000000000 */
[----:B------:R0:W1:Y:S02]  /*0190*/  F2I.FTZ.U32.TRUNC.NTZ R11, R10 ;  /* 0x0000000a000b7305 */ /* 0x000064000021f000 */
[----:B0-----:R-:W-:Y:S02]  /*01a0*/  IMAD.MOV.U32 R10, RZ, RZ, RZ ;  /* 0x000000ffff0a7224 */ /* 0x001fe400078e00ff */
[----:B-1----:R-:W-:-:S04]  /*01b0*/  IMAD.MOV R15, RZ, RZ, -R11 ;  /* 0x000000ffff0f7224 */ /* 0x002fc800078e0a0b */
[----:B------:R-:W-:-:S04]  /*01c0*/  IMAD R15, R15, R8, RZ ;  /* 0x000000080f0f7224 */ /* 0x000fc800078e02ff */
[----:B------:R-:W-:-:S06]  /*01d0*/  IMAD.HI.U32 R14, R11, R15, R10 ;  /* 0x0000000f0b0e7227 */ /* 0x000fcc00078e000a */
[----:B------:R-:W-:-:S04]  /*01e0*/  IMAD.HI.U32 R14, R14, R3, RZ ;  /* 0x000000030e0e7227 */ /* 0x000fc800078e00ff */
[----:B------:R-:W-:-:S04]  /*01f0*/  IMAD.MOV R10, RZ, RZ, -R14 ;  /* 0x000000ffff0a7224 */ /* 0x000fc800078e0a0e */
[----:B------:R-:W-:-:S05]  /*0200*/  IMAD R3, R8, R10, R3 ;  /* 0x0000000a08037224 */ /* 0x000fca00078e0203 */
[----:B------:R-:W-:-:S13]  /*0210*/  ISETP.GE.U32.AND P0, PT, R3, R8, PT ;  /* 0x000000080300720c */ /* 0x000fda0003f06070 */
[----:B------:R-:W-:Y:S02]  /*0220*/  @P0 IMAD.IADD R3, R3, 0x1, -R8 ;  /* 0x0000000103030824 */ /* 0x000fe400078e0a08 */
[----:B------:R-:W-:-:S03]  /*0230*/  @P0 VIADD R14, R14, 0x1 ;  /* 0x000000010e0e0836 */ /* 0x000fc60000000000 */
[----:B------:R-:W-:-:S13]  /*0240*/  ISETP.GE.U32.AND P1, PT, R3, R8, PT ;  /* 0x000000080300720c */ /* 0x000fda0003f26070 */
[----:B------:R-:W-:Y:S01]  /*0250*/  @P1 VIADD R14, R14, 0x1 ;  /* 0x000000010e0e1836 */ /* 0x000fe20000000000 */
[----:B------:R-:W-:-:S05]  /*0260*/  @!P2 LOP3.LUT R14, RZ, R8, RZ, 0x33, !PT ;  /* 0x00000008ff0ea212 */ /* 0x000fca00078e33ff */
[----:B------:R-:W-:-:S05]  /*0270*/  IMAD.IADD R10, R13, 0x1, R14 ;  /* 0x000000010d0a7824 */ /* 0x000fca00078e020e */
[C---:B------:R-:W-:Y:S02]  /*0280*/  LOP3.LUT R3, R10.reuse, 0x3, RZ, 0xc0, !PT ;  /* 0x000000030a037812 */ /* 0x040fe400078ec0ff */
[----:B------:R-:W-:Y:S02]  /*0290*/  ISETP.GE.U32.AND P1, PT, R10, 0x3, PT ;  /* 0x000000030a00780c */ /* 0x000fe40003f26070 */
[----:B------:R-:W-:Y:S01]  /*02a0*/  ISETP.NE.AND P0, PT, R3, 0x3, PT ;  /* 0x000000030300780c */ /* 0x000fe20003f05270 */
[----:B------:R-:W-:-:S12]  /*02b0*/  IMAD.MOV.U32 R3, RZ, RZ, R7 ;  /* 0x000000ffff037224 */ /* 0x000fd800078e0007 */
[----:B------:R-:W-:Y:S05]  /*02c0*/  @!P0 BRA `(.L_x_3) ;  /* 0x0000000000348947 */ /* 0x000fea0003800000 */
[----:B------:R-:W0:Y:S01]  /*02d0*/  S2R R12, SR_CgaCtaId ;  /* 0x00000000000c7919 */ /* 0x000e220000008800 */
[----:B------:R-:W-:Y:S01]  /*02e0*/  MOV R3, 0x400 ;  /* 0x0000040000037802 */ /* 0x000fe20000000f00 */
[----:B------:R-:W-:Y:S02]  /*02f0*/  VIADD R10, R10, 0x1 ;  /* 0x000000010a0a7836 */ /* 0x000fe40000000000 */
[----:B------:R-:W-:-:S03]  /*0300*/  IMAD.MOV.U32 R11, RZ, RZ, RZ ;  /* 0x000000ffff0b7224 */ /* 0x000fc600078e00ff */
[----:B------:R-:W-:Y:S02]  /*0310*/  LOP3.LUT R14, R10, 0x3, RZ, 0xc0, !PT ;  /* 0x000000030a0e7812 */ /* 0x000fe400078ec0ff */
[----:B0-----:R-:W-:Y:S01]  /*0320*/  LEA R12, R12, R3, 0x18 ;  /* 0x000000030c0c7211 */ /* 0x001fe200078ec0ff */
[----:B------:R-:W-:-:S07]  /*0330*/  IMAD.MOV.U32 R3, RZ, RZ, R7 ;  /* 0x000000ffff037224 */ /* 0x000fce00078e0007 */
.L_x_4:
[----:B------:R-:W-:Y:S02]  /*0340*/  IMAD R10, R3, 0x4, R12 ;  /* 0x00000004030a7824 */ /* 0x000fe400078e020c */
[----:B------:R-:W-:Y:S02]  /*0350*/  VIADD R11, R11, 0x1 ;  /* 0x000000010b0b7836 */ /* 0x000fe40000000000 */
[----:B------:R-:W-:Y:S01]  /*0360*/  IMAD.IADD R3, R8, 0x1, R3 ;  /* 0x0000000108037824 */ /* 0x000fe200078e0203 */
[----:B------:R0:W-:Y:S02]  /*0370*/  STS [R10], RZ ;  /* 0x000000ff0a007388 */ /* 0x0001e40000000800 */
[----:B------:R-:W-:-:S13]  /*0380*/  ISETP.NE.AND P0, PT, R11, R14, PT ;  /* 0x0000000e0b00720c */ /* 0x000fda0003f05270 */
[----:B0-----:R-:W-:Y:S05]  /*0390*/  @P0 BRA `(.L_x_4) ;  /* 0xfffffffc00e80947 */ /* 0x001fea000383ffff */
.L_x_3:
[----:B------:R-:W-:Y:S05]  /*03a0*/  BSYNC.RECONVERGENT B1 ;  /* 0x0000000000017941 */ /* 0x000fea0003800200 */
.L_x_2:
[----:B------:R-:W-:Y:S05]  /*03b0*/  @!P1 BRA `(.L_x_1) ;  /* 0x0000000000389947 */ /* 0x000fea0003800000 */
[----:B------:R-:W0:Y:S01]  /*03c0*/  S2R R11, SR_CgaCtaId ;  /* 0x00000000000b7919 */ /* 0x000e220000008800 */
[----:B------:R-:W-:-:S04]  /*03d0*/  MOV R10, 0x400 ;  /* 0x00000400000a7802 */ /* 0x000fc80000000f00 */
[----:B0-----:R-:W-:-:S07]  /*03e0*/  LEA R12, R11, R10, 0x18 ;  /* 0x0000000a0b0c7211 */ /* 0x001fce00078ec0ff */
.L_x_5:
[----:B0-----:R-:W-:Y:S02]  /*03f0*/  IMAD R15, R3, 0x4, R12 ;  /* 0x00000004030f7824 */ /* 0x001fe400078e020c */
[C---:B------:R-:W-:Y:S02]  /*0400*/  IMAD R3, R8.reuse, 0x4, R3 ;  /* 0x0000000408037824 */ /* 0x040fe400078e0203 */
[C---:B------:R-:W-:Y:S01]  /*0410*/  IMAD R11, R8.reuse, 0x4, R15 ;  /* 0x00000004080b7824 */ /* 0x040fe200078e020f */
[----:B------:R0:W-:Y:S02]  /*0420*/  STS [R15], RZ ;  /* 0x000000ff0f007388 */ /* 0x0001e40000000800 */
[----:B------:R-:W-:Y:S01]  /*0430*/  ISETP.GE.AND P0, PT, R3, R2, PT ;  /* 0x000000020300720c */ /* 0x000fe20003f06270 */
[C---:B------:R-:W-:Y:S01]  /*0440*/  IMAD R13, R8.reuse, 0x4, R11 ;  /* 0x00000004080d7824 */ /* 0x040fe200078e020b */
[----:B------:R0:W-:Y:S03]  /*0450*/  STS [R11], RZ ;  /* 0x000000ff0b007388 */ /* 0x0001e60000000800 */
[----:B------:R-:W-:Y:S01]  /*0460*/  IMAD R10, R8, 0x4, R13 ;  /* 0x00000004080a7824 */ /* 0x000fe200078e020d */
[----:B------:R0:W-:Y:S04]  /*0470*/  STS [R13], RZ ;  /* 0x000000ff0d007388 */ /* 0x0001e80000000800 */
[----:B------:R0:W-:Y:S03]  /*0480*/  STS [R10], RZ ;  /* 0x000000ff0a007388 */ /* 0x0001e60000000800 */
[----:B------:R-:W-:Y:S05]  /*0490*/  @!P0 BRA `(.L_x_5) ;  /* 0xfffffffc00d48947 */ /* 0x000fea000383ffff */
.L_x_1:
[----:B------:R-:W-:Y:S05]  /*04a0*/  BSYNC.RECONVERGENT B0 ;  /* 0x0000000000007941 */ /* 0x000fea0003800200 */
.L_x_0:
[----:B------:R-:W1:Y:S01]  /*04b0*/  S2UR UR4, SR_CTAID.X ;  /* 0x00000000000479c3 */ /* 0x000e620000002500 */
[----:B------:R-:W2:Y:S01]  /*04c0*/  LDCU UR9, c[0x0][0x390] ;  /* 0x00007200ff0977ac */ /* 0x000ea20008000800 */
[----:B0-----:R-:W-:Y:S01]  /*04d0*/  IMAD.SHL.U32 R11, R8, 0x10, RZ ;  /* 0x00000010080b7824 */ /* 0x001fe200078e00ff */
[----:B------:R-:W-:Y:S01]  /*04e0*/  BSSY.RECONVERGENT B0, `(.L_x_6) ;  /* 0x000001d000007945 */ /* 0x000fe20003800200 */
[----:B------:R-:W-:Y:S01]  /*04f0*/  IMAD.MOV.U32 R2, RZ, RZ, R7 ;  /* 0x000000ffff027224 */ /* 0x000fe200078e0007 */
[----:B------:R-:W0:Y:S01]  /*0500*/  LDCU.64 UR6, c[0x0][0x358] ;  /* 0x00006b00ff0677ac */ /* 0x000e220008000a00 */
[----:B------:R-:W-:Y:S02]  /*0510*/  IMAD.MOV.U32 R3, RZ, RZ, RZ ;  /* 0x000000ffff037224 */ /* 0x000fe400078e00ff */
[----:B-1----:R-:W-:Y:S01]  /*0520*/  IMAD.WIDE.U32 R2, R11, UR4, R2 ;  /* 0x000000040b027c25 */ /* 0x002fe2000f8e0002 */
[----:B------:R-:W-:Y:S02]  /*0530*/  BAR.SYNC.DEFER_BLOCKING 0x0 ;  /* 0x0000000000007b1d */ /* 0x000fe40000010000 */
[----:B--2---:R-:W-:-:S02]  /*0540*/  ISETP.GE.U32.AND P0, PT, R2, UR9, PT ;  /* 0x0000000902007c0c */ /* 0x004fc4000bf06070 */
[----:B------:R-:W-:Y:S02]  /*0550*/  IADD3 R11, P3, PT, R2, R8, RZ ;  /* 0x00000008020b7210 */ /* 0x000fe40007f7e0ff */
[----:B------:R-:W-:Y:S02]  /*0560*/  ISETP.GE.U32.AND.EX P0, PT, R3, RZ, PT, P0 ;  /* 0x000000ff0300720c */ /* 0x000fe40003f06100 */
[----:B------:R-:W-:Y:S01]  /*0570*/  IADD3 R15, P2, PT, R8, R11, RZ ;  /* 0x0000000b080f7210 */ /* 0x000fe20007f5e0ff */
[----:B------:R-:W-:-:S03]  /*0580*/  IMAD.X R12, RZ, RZ, R3, P3 ;  /* 0x000000ffff0c7224 */ /* 0x000fc600018e0603 */
[----:B------:R-:W-:-:S07]  /*0590*/  IADD3 R13, P1, PT, R8, R15, RZ ;  /* 0x0000000f080d7210 */ /* 0x000fce0007f3e0ff */
[----:B0-----:R-:W-:Y:S06]  /*05a0*/  @P0 BRA `(.L_x_7) ;  /* 0x0000000000400947 */ /* 0x001fec0003800000 */
[----:B------:R-:W0:Y:S02]  /*05b0*/  LDCU.64 UR4, c[0x0][0x380] ;  /* 0x00007000ff0477ac */ /* 0x000e240008000a00 */
[----:B0-----:R-:W-:-:S04]  /*05c0*/  IADD3 R2, P0, PT, R2, UR4, RZ ;  /* 0x0000000402027c10 */ /* 0x001fc8000ff1e0ff */
[----:B------:R-:W-:-:S05]  /*05d0*/  IADD3.X R3, PT, PT, R3, UR5, RZ, P0, !PT ;  /* 0x0000000503037c10 */ /* 0x000fca00087fe4ff */
[----:B------:R-:W2:Y:S02]  /*05e0*/  LDG.E.S8.CONSTANT R2, desc[UR6][R2.64] ;  /* 0x0000000602027981 */ /* 0x000ea4000c1e9300 */
[----:B--2---:R-:W-:-:S04]  /*05f0*/  LOP3.LUT R10, R2, 0xff, RZ, 0xc0, !PT ;  /* 0x000000ff020a7812 */ /* 0x004fc800078ec0ff */
[----:B------:R-:W-:-:S04]  /*0600*/  ISETP.GT.AND P0, PT, R10, UR8, PT ;  /* 0x000000080a007c0c */ /* 0x000fc8000bf04270 */
[----:B------:R-:W-:-:S13]  /*0610*/  ISETP.LT.OR P0, PT, R10, R9, P0 ;  /* 0x000000090a00720c */ /* 0x000fda0000701670 */
[----:B------:R-:W-:Y:S05]  /*0620*/  @P0 BRA `(.L_x_7) ;  /* 0x0000000000200947 */ /* 0x000fea0003800000 */
[----:B------:R-:W0:Y:S01]  /*0630*/  S2UR UR5, SR_CgaCtaId ;  /* 0x00000000000579c3 */ /* 0x000e220000008800 */
[----:B------:R-:W-:Y:S01]  /*0640*/  IMAD.IADD R3, R10, 0x1, -R9 ;  /* 0x000000010a037824 */ /* 0x000fe200078e0a09 */
[----:B------:R-:W-:-:S03]  /*0650*/  UMOV UR4, 0x400 ;  /* 0x0000040000047882 */ /* 0x000fc60000000000 */
[----:B------:R-:W-:-:S05]  /*0660*/  IMAD.IADD R2, R0, 0x1, R3 ;  /* 0x0000000100027824 */ /* 0x000fca00078e0203 */
[----:B------:R-:W-:Y:S01]  /*0670*/  LEA.HI.SX32 R2, R3, R2, 0x1b ;  /* 0x0000000203027211 */ /* 0x000fe200078fdaff */
[----:B0-----:R-:W-:-:S06]  /*0680*/  ULEA UR4, UR5, UR4, 0x18 ;  /* 0x0000000405047291 */ /* 0x001fcc000f8ec0ff */
[----:B------:R-:W-:-:S05]  /*0690*/  LEA R2, R2, UR4, 0x2 ;  /* 0x0000000402027c11 */ /* 0x000fca000f8e10ff */
[----:B------:R0:W-:Y:S02]  /*06a0*/  ATOMS.POPC.INC.32 RZ, [R2+URZ] ;  /* 0x0000000002ff7f8c */ /* 0x0001e4000d8000ff */
.L_x_7:
[----:B------:R-:W-:Y:S05]  /*06b0*/  BSYNC.RECONVERGENT B0 ;  /* 0x0000000000007941 */ /* 0x000fea0003800200 */
.L_x_6:
[----:B------:R-:W-:Y:S01]  /*06c0*/  ISETP.GE.U32.AND P6, PT, R11, UR9, PT ;  /* 0x000000090b007c0c */ /* 0x000fe2000bfc6070 */
[----:B------:R-:W-:Y:S01]  /*06d0*/  IMAD.X R16, RZ, RZ, R12, P2 ;  /* 0x000000ffff107224 */ /* 0x000fe200010e060c */
[----:B------:R-:W-:Y:S01]  /*06e0*/  IADD3 R17, P2, PT, R8, R13, RZ ;  /* 0x0000000d08117210 */ /* 0x000fe20007f5e0ff */
[----:B------:R-:W-:Y:S01]  /*06f0*/  BSSY.RECONVERGENT B0, `(.L_x_8) ;  /* 0x0000022000007945 */ /* 0x000fe20003800200 */
[----:B------:R-:W-:Y:S01]  /*0700*/  ISETP.GE.U32.AND.EX P6, PT, R12, RZ, PT, P6 ;  /* 0x000000ff0c00720c */ /* 0x000fe20003fc6160 */
[----:B------:R-:W-:Y:S01]  /*0710*/  IMAD.X R14, RZ, RZ, R16, P1 ;  /* 0x000000ffff0e7224 */ /* 0x000fe200008e0610 */
[C---:B------:R-:W-:Y:S02]  /*0720*/  IADD3 R3, P0, PT, R8.reuse, R17, RZ ;  /* 0x0000001108037210 */ /* 0x040fe40007f1e0ff */
[----:B------:R-:W-:Y:S01]  /*0730*/  ISETP.GE.U32.AND P5, PT, R13, UR9, PT ;  /* 0x000000090d007c0c */ /* 0x000fe2000bfa6070 */
[----:B0-----:R-:W-:Y:S01]  /*0740*/  IMAD.X R2, RZ, RZ, R14, P2 ;  /* 0x000000ffff027224 */ /* 0x001fe200010e060e */
[----:B------:R-:W-:-:S02]  /*0750*/  IADD3 R25, P4, PT, R8, R3, RZ ;  /* 0x0000000308197210 */ /* 0x000fc40007f9e0ff */
[----:B------:R-:W-:Y:S01]  /*0760*/  ISETP.GE.U32.AND.EX P2, PT, R14, RZ, PT, P5 ;  /* 0x000000ff0e00720c */ /* 0x000fe20003f46150 */
[----:B------:R-:W-:Y:S01]  /*0770*/  IMAD.X R24, RZ, RZ, R2, P0 ;  /* 0x000000ffff187224 */ /* 0x000fe200000e0602 */
[----:B------:R-:W-:Y:S02]  /*0780*/  ISETP.GE.U32.AND P3, PT, R15, UR9, PT ;  /* 0x000000090f007c0c */ /* 0x000fe4000bf66070 */
[----:B------:R-:W-:Y:S01]  /*0790*/  ISETP.GE.U32.AND P1, PT, R17, UR9, PT ;  /* 0x0000000911007c0c */ /* 0x000fe2000bf26070 */
[----:B------:R-:W-:Y:S01]  /*07a0*/  IMAD.X R20, RZ, RZ, R24, P4 ;  /* 0x000000ffff147224 */ /* 0x000fe200020e0618 */
[----:B------:R-:W-:Y:S02]  /*07b0*/  IADD3 R23, P5, PT, R8, R25, RZ ;  /* 0x0000001908177210 */ /* 0x000fe40007fbe0ff */
[----:B------:R-:W-:Y:S02]  /*07c0*/  ISETP.GE.U32.AND.EX P3, PT, R16, RZ, PT, P3 ;  /* 0x000000ff1000720c */ /* 0x000fe40003f66130 */
[----:B------:R-:W-:-:S02]  /*07d0*/  ISETP.GE.U32.AND.EX P1, PT, R2, RZ, PT, P1 ;  /* 0x000000ff0200720c */ /* 0x000fc40003f26110 */
[----:B------:R-:W-:Y:S02]  /*07e0*/  ISETP.GE.U32.AND P0, PT, R3, UR9, PT ;  /* 0x0000000903007c0c */ /* 0x000fe4000bf06070 */
[----:B------:R-:W-:Y:S01]  /*07f0*/  IADD3 R19, P4, PT, R8, R23, RZ ;  /* 0x0000001708137210 */ /* 0x000fe20007f9e0ff */
[----:B------:R-:W-:-:S12]  /*0800*/  @P6 BRA `(.L_x_9) ;  /* 0x0000000000406947 */ /* 0x000fd80003800000 */
        /* <DEDUP_REMOVED lines=16> */
.L_x_9:
[----:B------:R-:W-:Y:S05]  /*0910*/  BSYNC.RECONVERGENT B0 ;  /* 0x0000000000007941 */ /* 0x000fea0003800200 */
.L_x_8:
[----:B------:R-:W-:Y:S04]  /*0920*/  BSSY.RECONVERGENT B0, `(.L_x_10) ;  /* 0x0000012000007945 */ /* 0x000fe80003800200 */
[----:B------:R-:W-:Y:S05]  /*0930*/  @P3 BRA `(.L_x_11) ;  /* 0x0000000000403947 */ /* 0x000fea0003800000 */
        /* <DEDUP_REMOVED lines=16> */
.L_x_11:
[----:B------:R-:W-:Y:S05]  /*0a40*/  BSYNC.RECONVERGENT B0 ;  /* 0x0000000000007941 */ /* 0x000fea0003800200 */
.L_x_10:
[----:B------:R-:W-:Y:S04]  /*0a50*/  BSSY.RECONVERGENT B0, `(.L_x_12) ;  /* 0x0000012000007945 */ /* 0x000fe80003800200 */
[----:B------:R-:W-:Y:S05]  /*0a60*/  @P2 BRA `(.L_x_13) ;  /* 0x0000000000402947 */ /* 0x000fea0003800000 */
[----:B------:R-:W0:Y:S02]  /*0a70*/  LDCU.64 UR4, c[0x0][0x380] ;  /* 0x00007000ff0477ac */ /* 0x000e240008000a00 */
[----:B01----:R-:W-:-:S04]  /*0a80*/  IADD3 R10, P2, PT, R13, UR4, RZ ;  /* 0x000000040d0a7c10 */ /* 0x003fc8000ff5e0ff */
        /* <DEDUP_REMOVED lines=14> */
.L_x_13:
[----:B------:R-:W-:Y:S05]  /*0b70*/  BSYNC.RECONVERGENT B0 ;  /* 0x0000000000007941 */ /* 0x000fea0003800200 */
.L_x_12:
[----:B------:R-:W-:Y:S04]  /*0b80*/  BSSY.RECONVERGENT B0, `(.L_x_14) ;  /* 0x0000012000007945 */ /* 0x000fe80003800200 */
[----:B------:R-:W-:Y:S05]  /*0b90*/  @P1 BRA `(.L_x_15) ;  /* 0x0000000000401947 */ /* 0x000fea0003800000 */
[----:B------:R-:W0:Y:S02]  /*0ba0*/  LDCU.64 UR4, c[0x0][0x380] ;  /* 0x00007000ff0477ac */ /* 0x000e240008000a00 */
[----:B012---:R-:W-:-:S04]  /*0bb0*/  IADD3 R10, P1, PT, R17, UR4, RZ ;  /* 0x00000004110a7c10 */ /* 0x007fc8000ff3e0ff */
        /* <DEDUP_REMOVED lines=14> */
.L_x_15:
[----:B------:R-:W-:Y:S05]  /*0ca0*/  BSYNC.RECONVERGENT B0 ;  /* 0x0000000000007941 */ /* 0x000fea0003800200 */
.L_x_14:
[----:B------:R-:W-:Y:S01]  /*0cb0*/  IMAD.X R22, RZ, RZ, R20, P5 ;  /* 0x000000ffff167224 */ /* 0x000fe200028e0614 */
[----:B------:R-:W-:Y:S01]  /*0cc0*/  IADD3 R21, P1, PT, R8, R19, RZ ;  /* 0x0000001308157210 */ /* 0x000fe20007f3e0ff */
[----:B------:R-:W-:Y:S01]  /*0cd0*/  BSSY.RECONVERGENT B0, `(.L_x_16) ;  /* 0x0000024000007945 */ /* 0x000fe20003800200 */
[----:B------:R-:W-:Y:S01]  /*0ce0*/  ISETP.GE.U32.AND.EX P0, PT, R24, RZ, PT, P0 ;  /* 0x000000ff1800720c */ /* 0x000fe20003f06100 */
[----:B------:R-:W-:Y:S01]  /*0cf0*/  IMAD.X R18, RZ, RZ, R22, P4 ;  /* 0x000000ffff127224 */ /* 0x000fe200020e0616 */
[C---:B------:R-:W-:Y:S02]  /*0d00*/  IADD3 R11, P6, PT, R8.reuse, R21, RZ ;  /* 0x00000015080b7210 */ /* 0x040fe40007fde0ff */
[----:B------:R-:W-:Y:S01]  /*0d10*/  ISETP.GE.U32.AND P3, PT, R25, UR9, PT ;  /* 0x0000000919007c0c */ /* 0x000fe2000bf66070 */
[----:B012---:R-:W-:Y:S01]  /*0d20*/  IMAD.X R10, RZ, RZ, R18, P1 ;  /* 0x000000ffff0a7224 */ /* 0x007fe200008e0612 */
[C---:B------:R-:W-:Y:S02]  /*0d30*/  IADD3 R13, P5, PT, R8.reuse, R11, RZ ;  /* 0x0000000b080d7210 */ /* 0x040fe40007fbe0ff */
[----:B------:R-:W-:Y:S01]  /*0d40*/  ISETP.GE.U32.AND P2, PT, R23, UR9, PT ;  /* 0x0000000917007c0c */ /* 0x000fe2000bf46070 */
[----:B------:R-:W-:Y:S01]  /*0d50*/  IMAD.X R12, RZ, RZ, R10, P6 ;  /* 0x000000ffff0c7224 */ /* 0x000fe200030e060a */
[----:B------:R-:W-:-:S02]  /*0d60*/  IADD3 R15, P6, PT, R8, R13, RZ ;  /* 0x0000000d080f7210 */ /* 0x000fc40007fde0ff */
[----:B------:R-:W-:Y:S01]  /*0d70*/  ISETP.GE.U32.AND P1, PT, R19, UR9, PT ;  /* 0x0000000913007c0c */ /* 0x000fe2000bf26070 */
[----:B------:R-:W-:Y:S01]  /*0d80*/  IMAD.X R14, RZ, RZ, R12, P5 ;  /* 0x000000ffff0e7224 */ /* 0x000fe200028e060c */
[----:B------:R-:W-:Y:S02]  /*0d90*/  ISETP.GE.U32.AND P4, PT, R21, UR9, PT ;  /* 0x0000000915007c0c */ /* 0x000fe4000bf86070 */
[----:B------:R-:W-:Y:S01]  /*0da0*/  ISETP.GE.U32.AND.EX P3, PT, R20, RZ, PT, P3 ;  /* 0x000000ff1400720c */ /* 0x000fe20003f66130 */
[----:B------:R-:W-:Y:S01]  /*0db0*/  IMAD.X R16, RZ, RZ, R14, P6 ;  /* 0x000000ffff107224 */ /* 0x000fe200030e060e */
[----:B------:R-:W-:Y:S02]  /*0dc0*/  ISETP.GE.U32.AND.EX P2, PT, R22, RZ, PT, P2 ;  /* 0x000000ff1600720c */ /* 0x000fe40003f46120 */
[----:B------:R-:W-:Y:S02]  /*0dd0*/  ISETP.GE.U32.AND.EX P1, PT, R18, RZ, PT, P1 ;  /* 0x000000ff1200720c */ /* 0x000fe40003f26110 */
[----:B------:R-:W-:-:S02]  /*0de0*/  ISETP.GE.U32.AND.EX P4, PT, R10, RZ, PT, P4 ;  /* 0x000000ff0a00720c */ /* 0x000fc40003f86140 */
[----:B------:R-:W-:Y:S01]  /*0df0*/  IADD3 R17, P5, PT, R8, R15, RZ ;  /* 0x0000000f08117210 */ /* 0x000fe20007fbe0ff */
[----:B------:R-:W-:-:S12]  /*0e00*/  @P0 BRA `(.L_x_17) ;  /* 0x0000000000400947 */ /* 0x000fd80003800000 */
[----:B------:R-:W3:Y:S02]  /*0e10*/  LDCU.64 UR4, c[0x0][0x380] ;  /* 0x00007000ff0477ac */ /* 0x000ee40008000a00 */
[----:B---3--:R-:W-:-:S04]  /*0e20*/  IADD3 R2, P0, PT, R3, UR4, RZ ;  /* 0x0000000403027c10 */ /* 0x008fc8000ff1e0ff */
        /* <DEDUP_REMOVED lines=14> */
.L_x_17:
[----:B------:R-:W-:Y:S05]  /*0f10*/  BSYNC.RECONVERGENT B0 ;  /* 0x0000000000007941 */ /* 0x000fea0003800200 */
.L_x_16:
[----:B------:R-:W-:Y:S04]  /*0f20*/  BSSY.RECONVERGENT B0, `(.L_x_18) ;  /* 0x0000012000007945 */ /* 0x000fe80003800200 */
[----:B------:R-:W-:Y:S05]  /*0f30*/  @P3 BRA `(.L_x_19) ;  /* 0x0000000000403947 */ /* 0x000fea0003800000 */
[----:B------:R-:W0:Y:S02]  /*0f40*/  LDCU.64 UR4, c[0x0][0x380] ;  /* 0x00007000ff0477ac */ /* 0x000e240008000a00 */
[----:B0--3--:R-:W-:-:S04]  /*0f50*/  IADD3 R2, P0, PT, R25, UR4, RZ ;  /* 0x0000000419027c10 */ /* 0x009fc8000ff1e0ff */
        /* <DEDUP_REMOVED lines=14> */
.L_x_19:
[----:B------:R-:W-:Y:S05]  /*1040*/  BSYNC.RECONVERGENT B0 ;  /* 0x0000000000007941 */ /* 0x000fea0003800200 */
.L_x_18:
[----:B------:R-:W-:Y:S04]  /*1050*/  BSSY.RECONVERGENT B0, `(.L_x_20) ;  /* 0x0000012000007945 */ /* 0x000fe80003800200 */
[----:B------:R-:W-:Y:S05]  /*1060*/  @P2 BRA `(.L_x_21) ;  /* 0x0000000000402947 */ /* 0x000fea0003800000 */
[----:B------:R-:W0:Y:S02]  /*1070*/  LDCU.64 UR4, c[0x0][0x380] ;  /* 0x00007000ff0477ac */ /* 0x000e240008000a00 */
[----:B01-3--:R-:W-:-:S04]  /*1080*/  IADD3 R2, P0, PT, R23, UR4, RZ ;  /* 0x0000000417027c10 */ /* 0x00bfc8000ff1e0ff */
        /* <DEDUP_REMOVED lines=14> */
.L_x_21:
[----:B------:R-:W-:Y:S05]  /*1170*/  BSYNC.RECONVERGENT B0 ;  /* 0x0000000000007941 */ /* 0x000fea0003800200 */
.L_x_20:
[----:B------:R-:W-:Y:S04]  /*1180*/  BSSY.RECONVERGENT B0, `(.L_x_22) ;  /* 0x0000012000007945 */ /* 0x000fe80003800200 */
[----:B------:R-:W-:Y:S05]  /*1190*/  @P1 BRA `(.L_x_23) ;  /* 0x0000000000401947 */ /* 0x000fea0003800000 */
[----:B------:R-:W0:Y:S02]  /*11a0*/  LDCU.64 UR4, c[0x0][0x380] ;  /* 0x00007000ff0477ac */ /* 0x000e240008000a00 */
[----:B0123--:R-:W-:-:S04]  /*11b0*/  IADD3 R2, P0, PT, R19, UR4, RZ ;  /* 0x0000000413027c10 */ /* 0x00ffc8000ff1e0ff */
        /* <DEDUP_REMOVED lines=14> */
.L_x_23:
[----:B------:R-:W-:Y:S05]  /*12a0*/  BSYNC.RECONVERGENT B0 ;  /* 0x0000000000007941 */ /* 0x000fea0003800200 */
.L_x_22:
[----:B------:R-:W-:Y:S04]  /*12b0*/  BSSY.RECONVERGENT B0, `(.L_x_24) ;  /* 0x0000012000007945 */ /* 0x000fe80003800200 */
[----:B------:R-:W-:Y:S05]  /*12c0*/  @P4 BRA `(.L_x_25) ;  /* 0x0000000000404947 */ /* 0x000fea0003800000 */
[----:B------:R-:W0:Y:S02]  /*12d0*/  LDCU.64 UR4, c[0x0][0x380] ;  /* 0x00007000ff0477ac */ /* 0x000e240008000a00 */
[----:B01234-:R-:W-:-:S04]  /*12e0*/  IADD3 R2, P0, PT, R21, UR4, RZ ;  /* 0x0000000415027c10 */ /* 0x01ffc8000ff1e0ff */
        /* <DEDUP_REMOVED lines=14> */
.L_x_25:
[----:B------:R-:W-:Y:S05]  /*13d0*/  BSYNC.RECONVERGENT B0 ;  /* 0x0000000000007941 */ /* 0x000fea0003800200 */
.L_x_24:
[----:B------:R-:W-:Y:S01]  /*13e0*/  ISETP.GE.U32.AND P3, PT, R11, UR9, PT ;  /* 0x000000090b007c0c */ /* 0x000fe2000bf66070 */
[----:B------:R-:W-:Y:S01]  /*13f0*/  IMAD.X R21, RZ, RZ, R16, P5 ;  /* 0x000000ffff157224 */ /* 0x000fe200028e0610 */
[----:B------:R-:W-:Y:S01]  /*1400*/  IADD3 R19, P0, PT, R8, R17, RZ ;  /* 0x0000001108137210 */ /* 0x000fe20007f1e0ff */
[----:B------:R-:W-:Y:S01]  /*1410*/  BSSY.RECONVERGENT B0, `(.L_x_26) ;  /* 0x0000021000007945 */ /* 0x000fe20003800200 */
[----:B------:R-:W-:Y:S02]  /*1420*/  ISETP.GE.U32.AND.EX P3, PT, R12, RZ, PT, P3 ;  /* 0x000000ff0c00720c */ /* 0x000fe40003f66130 */
[----:B------:R-:W-:Y:S01]  /*1430*/  IADD3 R10, P4, PT, R8, R19, RZ ;  /* 0x00000013080a7210 */ /* 0x000fe20007f9e0ff */
[----:B------:R-:W-:Y:S01]  /*1440*/  IMAD.X R20, RZ, RZ, R21, P0 ;  /* 0x000000ffff147224 */ /* 0x000fe200000e0615 */
[----:B------:R-:W-:Y:S02]  /*1450*/  ISETP.GE.U32.AND P2, PT, R13, UR9, PT ;  /* 0x000000090d007c0c */ /* 0x000fe4000bf46070 */
[----:B------:R-:W-:Y:S01]  /*1460*/  ISETP.GE.U32.AND P1, PT, R15, UR9, PT ;  /* 0x000000090f007c0c */ /* 0x000fe2000bf26070 */
[----:B------:R-:W-:Y:S01]  /*1470*/  IMAD.X R18, RZ, RZ, R20, P4 ;  /* 0x000000ffff127224 */ /* 0x000fe200020e0614 */
[----:B------:R-:W-:-:S02]  /*1480*/  ISETP.GE.U32.AND P0, PT, R17, UR9, PT ;  /* 0x0000000911007c0c */ /* 0x000fc4000bf06070 */
[----:B------:R-:W-:Y:S02]  /*1490*/  ISETP.GE.U32.AND P5, PT, R19, UR9, PT ;  /* 0x0000000913007c0c */ /* 0x000fe4000bfa6070 */
[----:B------:R-:W-:Y:S02]  /*14a0*/  ISETP.GE.U32.AND P4, PT, R10, UR9, PT ;  /* 0x000000090a007c0c */ /* 0x000fe4000bf86070 */
[----:B------:R-:W-:Y:S02]  /*14b0*/  ISETP.GT.AND P6, PT, R7, R6, PT ;  /* 0x000000060700720c */ /* 0x000fe40003fc4270 */
[----:B------:R-:W-:Y:S02]  /*14c0*/  ISETP.GE.U32.AND.EX P2, PT, R14, RZ, PT, P2 ;  /* 0x000000ff0e00720c */ /* 0x000fe40003f46120 */
[----:B------:R-:W-:Y:S02]  /*14d0*/  ISETP.GE.U32.AND.EX P1, PT, R16, RZ, PT, P1 ;  /* 0x000000ff1000720c */ /* 0x000fe40003f26110 */
[----:B------:R-:W-:-:S02]  /*14e0*/  ISETP.GE.U32.AND.EX P0, PT, R21, RZ, PT, P0 ;  /* 0x000000ff1500720c */ /* 0x000fc40003f06100 */
[----:B------:R-:W-:Y:S02]  /*14f0*/  ISETP.GE.U32.AND.EX P5, PT, R20, RZ, PT, P5 ;  /* 0x000000ff1400720c */ /* 0x000fe40003fa6150 */
[----:B------:R-:W-:Y:S01]  /*1500*/  ISETP.GE.U32.AND.EX P4, PT, R18, RZ, PT, P4 ;  /* 0x000000ff1200720c */ /* 0x000fe20003f86140 */
[----:B------:R-:W-:-:S12]  /*1510*/  @P3 BRA `(.L_x_27) ;  /* 0x0000000000403947 */ /* 0x000fd80003800000 */
        /* <DEDUP_REMOVED lines=16> */
.L_x_27:
[----:B------:R-:W-:Y:S05]  /*1620*/  BSYNC.RECONVERGENT B0 ;  /* 0x0000000000007941 */ /* 0x000fea0003800200 */
.L_x_26:
        /* <DEDUP_REMOVED lines=18> */
.L_x_29:
[----:B------:R-:W-:Y:S05]  /*1750*/  BSYNC.RECONVERGENT B0 ;  /* 0x0000000000007941 */ /* 0x000fea0003800200 */
.L_x_28:
        /* <DEDUP_REMOVED lines=18> */
.L_x_31:
[----:B------:R-:W-:Y:S05]  /*1880*/  BSYNC.RECONVERGENT B0 ;  /* 0x0000000000007941 */ /* 0x000fea0003800200 */
.L_x_30:
        /* <DEDUP_REMOVED lines=18> */
.L_x_33:
[----:B------:R-:W-:Y:S05]  /*19b0*/  BSYNC.RECONVERGENT B0 ;  /* 0x0000000000007941 */ /* 0x000fea0003800200 */
.L_x_32:
        /* <DEDUP_REMOVED lines=18> */
.L_x_35:
[----:B------:R-:W-:Y:S05]  /*1ae0*/  BSYNC.RECONVERGENT B0 ;  /* 0x0000000000007941 */ /* 0x000fea0003800200 */
.L_x_34:
[----:B------:R-:W-:Y:S04]  /*1af0*/  BSSY.RECONVERGENT B0, `(.L_x_36) ;  /* 0x0000012000007945 */ /* 0x000fe80003800200 */
[----:B------:R-:W-:Y:S05]  /*1b00*/  @P4 BRA `(.L_x_37) ;  /* 0x0000000000404947 */ /* 0x000fea0003800000 */
[----:B------:R-:W5:Y:S02]  /*1b10*/  LDCU.64 UR4, c[0x0][0x380] ;  /* 0x00007000ff0477ac */ /* 0x000f640008000a00 */
[----:B-----5:R-:W-:-:S04]  /*1b20*/  IADD3 R10, P0, PT, R10, UR4, RZ ;  /* 0x000000040a0a7c10 */ /* 0x020fc8000ff1e0ff */
[----:B------:R-:W-:-:S05]  /*1b30*/  IADD3.X R11, PT, PT, R18, UR5, RZ, P0, !PT ;  /* 0x00000005120b7c10 */ /* 0x000fca00087fe4ff */
[----:B------:R-:W0:Y:S02]  /*1b40*/  LDG.E.S8.CONSTANT R10, desc[UR6][R10.64] ;  /* 0x000000060a0a7981 */ /* 0x000e24000c1e9300 */
[----:B01234-:R-:W-:-:S04]  /*1b50*/  LOP3.LUT R2, R10, 0xff, RZ, 0xc0, !PT ;  /* 0x000000ff0a027812 */ /* 0x01ffc800078ec0ff */
        /* <DEDUP_REMOVED lines=11> */
.L_x_37:
[----:B------:R-:W-:Y:S05]  /*1c10*/  BSYNC.RECONVERGENT B0 ;  /* 0x0000000000007941 */ /* 0x000fea0003800200 */
.L_x_36:
[----:B------:R-:W-:Y:S06]  /*1c20*/  BAR.SYNC.DEFER_BLOCKING 0x0 ;  /* 0x0000000000007b1d */ /* 0x000fec0000010000 */
[----:B------:R-:W-:Y:S05]  /*1c30*/  @P6 EXIT ;  /* 0x000000000000694d */ /* 0x000fea0003800000 */
[C---:B0-----:R-:W-:Y:S01]  /*1c40*/  LOP3.LUT R0, R5.reuse, 0x7, RZ, 0xc0, !PT ;  /* 0x0000000705007812 */ /* 0x041fe200078ec0ff */
[----:B-1234-:R-:W-:Y:S01]  /*1c50*/  VIADD R2, R5, 0xffffffff ;  /* 0xffffffff05027836 */ /* 0x01efe20000000000 */
[----:B------:R-:W-:-:S03]  /*1c60*/  LOP3.LUT R18, R8, 0x60, RZ, 0xc0, !PT ;  /* 0x0000006008127812 */ /* 0x000fc600078ec0ff */
[----:B------:R-:W-:Y:S01]  /*1c70*/  VIADD R0, R0, 0xffffffff ;  /* 0xffffffff00007836 */ /* 0x000fe20000000000 */
[----:B------:R-:W-:Y:S02]  /*1c80*/  ISETP.GE.U32.AND P1, PT, R2, 0x7, PT ;  /* 0x000000070200780c */ /* 0x000fe40003f26070 */
[C---:B------:R-:W-:Y:S02]  /*1c90*/  LOP3.LUT R2, R5.reuse, 0x7fffff8, RZ, 0xc0, !PT ;  /* 0x07fffff805027812 */ /* 0x040fe400078ec0ff */
[----:B------:R-:W-:Y:S01]  /*1ca0*/  ISETP.GE.U32.AND P0, PT, R0, 0x3, PT ;  /* 0x000000030000780c */ /* 0x000fe20003f06070 */
[----:B------:R-:W-:Y:S01]  /*1cb0*/  VIADD R0, R4, 0x1 ;  /* 0x0000000104007836 */ /* 0x000fe20000000000 */
[----:B------:R-:W-:Y:S01]  /*1cc0*/  LOP3.LUT R5, R5, 0x38, RZ, 0xc0, !PT ;  /* 0x0000003805057812 */ /* 0x000fe200078ec0ff */
[----:B------:R-:W-:-:S10]  /*1cd0*/  IMAD.MOV R2, RZ, RZ, -R2 ;  /* 0x000000ffff027224 */ /* 0x000fd400078e0a02 */
.L_x_45:
[----:B------:R-:W-:Y:S01]  /*1ce0*/  ISETP.GE.U32.AND P2, PT, R8, 0x20, PT ;  /* 0x000000200800780c */ /* 0x000fe20003f46070 */
[----:B0-----:R-:W-:-:S12]  /*1cf0*/  IMAD.MOV.U32 R3, RZ, RZ, RZ ;  /* 0x000000ffff037224 */ /* 0x001fd800078e00ff */
[----:B------:R-:W-:Y:S05]  /*1d00*/  @!P2 BRA `(.L_x_38) ;  /* 0x00000004005ca947 */ /* 0x000fea0003800000 */
[----:B------:R-:W-:Y:S01]  /*1d10*/  LEA.HI R9, R7, R7, RZ, 0x1b ;  /* 0x0000000707097211 */ /* 0x000fe200078fd8ff */
[----:B------:R-:W-:Y:S02]  /*1d20*/  IMAD.MOV.U32 R10, RZ, RZ, RZ ;  /* 0x000000ffff0a7224 */ /* 0x000fe400078e00ff */
[----:B------:R-:W-:Y:S01]  /*1d30*/  IMAD.MOV.U32 R3, RZ, RZ, RZ ;  /* 0x000000ffff037224 */ /* 0x000fe200078e00ff */
[----:B------:R-:W-:Y:S06]  /*1d40*/  @!P1 BRA `(.L_x_39) ;  /* 0x0000000000a09947 */ /* 0x000fec0003800000 */
[----:B------:R-:W0:Y:S01]  /*1d50*/  S2R R3, SR_CgaCtaId ;  /* 0x0000000000037919 */ /* 0x000e220000008800 */
[----:B------:R-:W-:Y:S01]  /*1d60*/  MOV R12, 0x400 ;  /* 0x00000400000c7802 */ /* 0x000fe20000000f00 */
[----:B------:R-:W-:Y:S02]  /*1d70*/  IMAD.MOV.U32 R10, RZ, RZ, RZ ;  /* 0x000000ffff0a7224 */ /* 0x000fe400078e00ff */
[----:B------:R-:W-:Y:S01]  /*1d80*/  IMAD.MOV.U32 R13, RZ, RZ, R2 ;  /* 0x000000ffff0d7224 */ /* 0x000fe200078e0002 */
[----:B0-----:R-:W-:Y:S01]  /*1d90*/  LEA R12, R3, R12, 0x18 ;  /* 0x0000000c030c7211 */ /* 0x001fe200078ec0ff */
[----:B------:R-:W-:-:S04]  /*1da0*/  IMAD.MOV.U32 R3, RZ, RZ, RZ ;  /* 0x000000ffff037224 */ /* 0x000fc800078e00ff */
[----:B------:R-:W-:-:S07]  /*1db0*/  IMAD R11, R9, 0x4, R12 ;  /* 0x00000004090b7824 */ /* 0x000fce00078e020c */
.L_x_40:
[C---:B------:R-:W-:Y:S01]  /*1dc0*/  IMAD R15, R10.reuse, R0, R9 ;  /* 0x000000000a0f7224 */ /* 0x040fe200078e0209 */
[----:B------:R0:W-:Y:S01]  /*1dd0*/  LDS R14, [R11] ;  /* 0x000000000b0e7984 */ /* 0x0001e20000000800 */
[----:B------:R-:W-:Y:S02]  /*1de0*/  VIADD R13, R13, 0x8 ;  /* 0x000000080d0d7836 */ /* 0x000fe40000000000 */
[----:B------:R-:W-:Y:S02]  /*1df0*/  IMAD R15, R15, 0x4, R12 ;  /* 0x000000040f0f7824 */ /* 0x000fe400078e020c */
[----:B------:R-:W-:Y:S01]  /*1e00*/  VIADD R10, R10, 0x8 ;  /* 0x000000080a0a7836 */ /* 0x000fe20000000000 */
[----:B------:R-:W-:Y:S01]  /*1e10*/  ISETP.NE.AND P2, PT, R13, RZ, PT ;  /* 0x000000ff0d00720c */ /* 0x000fe20003f45270 */
[--C-:B------:R-:W-:Y:S02]  /*1e20*/  IMAD R17, R0, 0x4, R15.reuse ;  /* 0x0000000400117824 */ /* 0x100fe400078e020f */
[----:B------:R-:W-:-:S02]  /*1e30*/  IMAD R15, R4, 0x4, R15 ;  /* 0x00000004040f7824 */ /* 0x000fc400078e020f */
[--C-:B------:R-:W-:Y:S02]  /*1e40*/  IMAD R19, R0, 0x4, R17.reuse ;  /* 0x0000000400137824 */ /* 0x100fe400078e0211 */
[----:B------:R-:W-:Y:S02]  /*1e50*/  IMAD R16, R4, 0x4, R17 ;  /* 0x0000000404107824 */ /* 0x000fe400078e0211 */
[--C-:B------:R-:W-:Y:S01]  /*1e60*/  IMAD R21, R0, 0x4, R19.reuse ;  /* 0x0000000400157824 */ /* 0x100fe200078e0213 */
[----:B------:R-:W1:Y:S01]  /*1e70*/  LDS R15, [R15+0x4] ;  /* 0x000004000f0f7984 */ /* 0x000e620000000800 */
[----:B------:R-:W-:Y:S02]  /*1e80*/  IMAD R17, R4, 0x4, R19 ;  /* 0x0000000404117824 */ /* 0x000fe400078e0213 */
[--C-:B------:R-:W-:Y:S01]  /*1e90*/  IMAD R23, R0, 0x4, R21.reuse ;  /* 0x0000000400177824 */ /* 0x100fe200078e0215 */
[----:B------:R-:W-:Y:S01]  /*1ea0*/  LDS R16, [R16+0x4] ;  /* 0x0000040010107984 */ /* 0x000fe20000000800 */
[----:B------:R-:W-:-:S02]  /*1eb0*/  IMAD R20, R4, 0x4, R21 ;  /* 0x0000000404147824 */ /* 0x000fc400078e0215 */
[--C-:B------:R-:W-:Y:S01]  /*1ec0*/  IMAD R19, R0, 0x4, R23.reuse ;  /* 0x0000000400137824 */ /* 0x100fe200078e0217 */
[----:B------:R-:W2:Y:S01]  /*1ed0*/  LDS R17, [R17+0x4] ;  /* 0x0000040011117984 */ /* 0x000ea20000000800 */
[----:B------:R-:W-:Y:S02]  /*1ee0*/  IMAD R23, R4, 0x4, R23 ;  /* 0x0000000404177824 */ /* 0x000fe400078e0217 */
[--C-:B------:R-:W-:Y:S01]  /*1ef0*/  IMAD R21, R0, 0x4, R19.reuse ;  /* 0x0000000400157824 */ /* 0x100fe200078e0213 */
[----:B------:R-:W-:Y:S01]  /*1f00*/  LDS R20, [R20+0x4] ;  /* 0x0000040014147984 */ /* 0x000fe20000000800 */
[C---:B------:R-:W-:Y:S02]  /*1f10*/  IMAD R22, R4.reuse, 0x4, R19 ;  /* 0x0000000404167824 */ /* 0x040fe400078e0213 */
[----:B------:R-:W-:Y:S01]  /*1f20*/  IMAD R21, R4, 0x4, R21 ;  /* 0x0000000404157824 */ /* 0x000fe200078e0215 */
[----:B------:R-:W3:Y:S01]  /*1f30*/  LDS R19, [R23+0x4] ;  /* 0x0000040017137984 */ /* 0x000ee20000000800 */
[----:B0-----:R-:W-:-:S03]  /*1f40*/  IMAD R11, R0, 0x20, R11 ;  /* 0x00000020000b7824 */ /* 0x001fc600078e020b */
[----:B------:R-:W-:Y:S04]  /*1f50*/  LDS R22, [R22+0x4] ;  /* 0x0000040016167984 */ /* 0x000fe80000000800 */
[----:B------:R-:W0:Y:S01]  /*1f60*/  LDS R21, [R21+0x4] ;  /* 0x0000040015157984 */ /* 0x000e220000000800 */
[----:B-1----:R-:W-:-:S04]  /*1f70*/  IADD3 R15, PT, PT, R15, R14, R3 ;  /* 0x0000000e0f0f7210 */ /* 0x002fc80007ffe003 */
[----:B--2---:R-:W-:-:S04]  /*1f80*/  IADD3 R15, PT, PT, R17, R16, R15 ;  /* 0x00000010110f7210 */ /* 0x004fc80007ffe00f */
[----:B---3--:R-:W-:-:S04]  /*1f90*/  IADD3 R15, PT, PT, R19, R20, R15 ;  /* 0x00000014130f7210 */ /* 0x008fc80007ffe00f */
[----:B0-----:R-:W-:Y:S01]  /*1fa0*/  IADD3 R3, PT, PT, R21, R22, R15 ;  /* 0x0000001615037210 */ /* 0x001fe20007ffe00f */
[----:B------:R-:W-:Y:S06]  /*1fb0*/  @P2 BRA `(.L_x_40) ;  /* 0xfffffffc00802947 */ /* 0x000fec000383ffff */
[----:B------:R-:W-:-:S07]  /*1fc0*/  IMAD.MOV.U32 R10, RZ, RZ, R5 ;  /* 0x000000ffff0a7224 */ /* 0x000fce00078e0005 */
.L_x_39:
[----:B------:R-:W-:-:S13]  /*1fd0*/  LOP3.LUT P2, RZ, R8, 0xe0, RZ, 0xc0, !PT ;  /* 0x000000e008ff7812 */ /* 0x000fda000784c0ff */
[----:B------:R-:W-:Y:S05]  /*1fe0*/  @!P2 BRA `(.L_x_38) ;  /* 0x0000000000a4a947 */ /* 0x000fea0003800000 */
[----:B------:R-:W-:Y:S01]  /*1ff0*/  ISETP.NE.AND P2, PT, R18, RZ, PT ;  /* 0x000000ff1200720c */ /* 0x000fe20003f45270 */
[----:B------:R-:W-:-:S12]  /*2000*/  @!P0 BRA `(.L_x_41) ;  /* 0x0000000000448947 */ /* 0x000fd80003800000 */
[----:B------:R-:W0:Y:S01]  /*2010*/  S2UR UR5, SR_CgaCtaId ;  /* 0x00000000000579c3 */ /* 0x000e220000008800 */
[----:B------:R-:W-:Y:S01]  /*2020*/  UMOV UR4, 0x400 ;  /* 0x0000040000047882 */ /* 0x000fe20000000000 */
[C---:B------:R-:W-:Y:S02]  /*2030*/  IMAD R11, R10.reuse, R0, R9 ;  /* 0x000000000a0b7224 */ /* 0x040fe400078e0209 */
[----:B------:R-:W-:Y:S01]  /*2040*/  VIADD R10, R10, 0x4 ;  /* 0x000000040a0a7836 */ /* 0x000fe20000000000 */
[----:B0-----:R-:W-:-:S06]  /*2050*/  ULEA UR4, UR5, UR4, 0x18 ;  /* 0x0000000405047291 */ /* 0x001fcc000f8ec0ff */
[----:B------:R-:W-:-:S05]  /*2060*/  LEA R11, R11, UR4, 0x2 ;  /* 0x000000040b0b7c11 */ /* 0x000fca000f8e10ff */
[--C-:B------:R-:W-:Y:S01]  /*2070*/  IMAD R13, R0, 0x4, R11.reuse ;  /* 0x00000004000d7824 */ /* 0x100fe200078e020b */
[----:B------:R-:W-:Y:S01]  /*2080*/  LDS R12, [R11] ;  /* 0x000000000b0c7984 */ /* 0x000fe20000000800 */
[----:B------:R-:W-:Y:S02]  /*2090*/  IMAD R16, R4, 0x4, R11 ;  /* 0x0000000404107824 */ /* 0x000fe400078e020b */
[--C-:B------:R-:W-:Y:S02]  /*20a0*/  IMAD R15, R0, 0x4, R13.reuse ;  /* 0x00000004000f7824 */ /* 0x100fe400078e020d */
[C---:B------:R-:W-:Y:S02]  /*20b0*/  IMAD R14, R4.reuse, 0x4, R13 ;  /* 0x00000004040e7824 */ /* 0x040fe400078e020d */
[----:B------:R-:W-:Y:S01]  /*20c0*/  IMAD R15, R4, 0x4, R15 ;  /* 0x00000004040f7824 */ /* 0x000fe200078e020f */
[----:B------:R-:W0:Y:S04]  /*20d0*/  LDS R13, [R16+0x4] ;  /* 0x00000400100d7984 */ /* 0x000e280000000800 */
[----:B------:R-:W-:Y:S04]  /*20e0*/  LDS R14, [R14+0x4] ;  /* 0x000004000e0e7984 */ /* 0x000fe80000000800 */
[----:B------:R-:W1:Y:S01]  /*20f0*/  LDS R15, [R15+0x4] ;  /* 0x000004000f0f7984 */ /* 0x000e620000000800 */
[----:B0-----:R-:W-:-:S04]  /*2100*/  IADD3 R3, PT, PT, R13, R12, R3 ;  /* 0x0000000c0d037210 */ /* 0x001fc80007ffe003 */
[----:B-1----:R-:W-:-:S07]  /*2110*/  IADD3 R3, PT, PT, R15, R14, R3 ;  /* 0x0000000e0f037210 */ /* 0x002fce0007ffe003 */
.L_x_41:
[----:B------:R-:W-:Y:S05]  /*2120*/  @!P2 BRA `(.L_x_38) ;  /* 0x000000000054a947 */ /* 0x000fea0003800000 */
[----:B------:R-:W-:Y:S02]  /*2130*/  ISETP.NE.AND P2, PT, R18, 0x20, PT ;  /* 0x000000201200780c */ /* 0x000fe40003f45270 */
[----:B------:R-:W-:-:S11]  /*2140*/  LOP3.LUT P3, RZ, R8, 0x20, RZ, 0xc0, !PT ;  /* 0x0000002008ff7812 */ /* 0x000fd6000786c0ff */
[----:B------:R-:W-:Y:S05]  /*2150*/  @!P2 BRA `(.L_x_42) ;  /* 0x000000000028a947 */ /* 0x000fea0003800000 */
[----:B------:R-:W0:Y:S01]  /*2160*/  S2UR UR5, SR_CgaCtaId ;  /* 0x00000000000579c3 */ /* 0x000e220000008800 */
[----:B------:R-:W-:Y:S01]  /*2170*/  UMOV UR4, 0x400 ;  /* 0x0000040000047882 */ /* 0x000fe20000000000 */
[C---:B------:R-:W-:Y:S02]  /*2180*/  IMAD R11, R10.reuse, R0, R9 ;  /* 0x000000000a0b7224 */ /* 0x040fe400078e0209 */
[----:B------:R-:W-:Y:S01]  /*2190*/  VIADD R10, R10, 0x2 ;  /* 0x000000020a0a7836 */ /* 0x000fe20000000000 */
[----:B0-----:R-:W-:-:S06]  /*21a0*/  ULEA UR4, UR5, UR4, 0x18 ;  /* 0x0000000405047291 */ /* 0x001fcc000f8ec0ff */
[----:B------:R-:W-:-:S05]  /*21b0*/  LEA R11, R11, UR4, 0x2 ;  /* 0x000000040b0b7c11 */ /* 0x000fca000f8e10ff */
[----:B------:R-:W-:Y:S01]  /*21c0*/  IMAD R13, R4, 0x4, R11 ;  /* 0x00000004040d7824 */ /* 0x000fe200078e020b */
[----:B------:R-:W-:Y:S05]  /*21d0*/  LDS R12, [R11] ;  /* 0x000000000b0c7984 */ /* 0x000fea0000000800 */
[----:B------:R-:W0:Y:S02]  /*21e0*/  LDS R13, [R13+0x4] ;  /* 0x000004000d0d7984 */ /* 0x000e240000000800 */
[----:B0-----:R-:W-:-:S07]  /*21f0*/  IADD3 R3, PT, PT, R13, R12, R3 ;  /* 0x0000000c0d037210 */ /* 0x001fce0007ffe003 */
.L_x_42:
[----:B------:R-:W-:Y:S05]  /*2200*/  @!P3 BRA `(.L_x_38) ;  /* 0x00000000001cb947 */ /* 0x000fea0003800000 */
[----:B------:R-:W0:Y:S01]  /*2210*/  S2UR UR5, SR_CgaCtaId ;  /* 0x00000000000579c3 */ /* 0x000e220000008800 */
[----:B------:R-:W-:Y:S01]  /*2220*/  UMOV UR4, 0x400 ;  /* 0x0000040000047882 */ /* 0x000fe20000000000 */
[----:B------:R-:W-:Y:S01]  /*2230*/  IMAD R9, R10, R0, R9 ;  /* 0x000000000a097224 */ /* 0x000fe200078e0209 */
[----:B0-----:R-:W-:-:S06]  /*2240*/  ULEA UR4, UR5, UR4, 0x18 ;  /* 0x0000000405047291 */ /* 0x001fcc000f8ec0ff */
[----:B------:R-:W-:-:S05]  /*2250*/  LEA R9, R9, UR4, 0x2 ;  /* 0x0000000409097c11 */ /* 0x000fca000f8e10ff */
[----:B------:R-:W0:Y:S02]  /*2260*/  LDS R10, [R9] ;  /* 0x00000000090a7984 */ /* 0x000e240000000800 */
[----:B0-----:R-:W-:-:S07]  /*2270*/  IMAD.IADD R3, R3, 0x1, R10 ;  /* 0x0000000103037824 */ /* 0x001fce00078e020a */
.L_x_38:
[----:B------:R-:W-:Y:S01]  /*2280*/  ISETP.NE.AND P2, PT, R3, RZ, PT ;  /* 0x000000ff0300720c */ /* 0x000fe20003f45270 */
[----:B------:R-:W-:-:S12]  /*2290*/  BSSY.RECONVERGENT B0, `(.L_x_43) ;  /* 0x0000005000007945 */ /* 0x000fd80003800200 */
[----:B------:R-:W-:Y:S05]  /*22a0*/  @!P2 BRA `(.L_x_44) ;  /* 0x00000000000ca947 */ /* 0x000fea0003800000 */
[----:B------:R-:W0:Y:S02]  /*22b0*/  LDC.64 R10, c[0x0][0x388] ;  /* 0x0000e200ff0a7b82 */ /* 0x000e240000000a00 */
[----:B0-----:R-:W-:-:S05]  /*22c0*/  IMAD.WIDE.U32 R10, R7, 0x4, R10 ;  /* 0x00000004070a7825 */ /* 0x001fca00078e000a */
[----:B------:R0:W-:Y:S02]  /*22d0*/  REDG.E.ADD.STRONG.GPU desc[UR6][R10.64], R3 ;  /* 0x000000030a00798e */ /* 0x0001e4000c12e106 */
.L_x_44:
[----:B------:R-:W-:Y:S05]  /*22e0*/  BSYNC.RECONVERGENT B0 ;  /* 0x0000000000007941 */ /* 0x000fea0003800200 */
.L_x_43:
[----:B------:R-:W-:-:S05]  /*22f0*/  IMAD.IADD R7, R8, 0x1, R7 ;  /* 0x0000000108077824 */ /* 0x000fca00078e0207 */
[----:B------:R-:W-:-:S13]  /*2300*/  ISETP.GT.AND P2, PT, R7, R6, PT ;  /* 0x000000060700720c */ /* 0x000fda0003f44270 */
[----:B------:R-:W-:Y:S05]  /*2310*/  @!P2 BRA `(.L_x_45) ;  /* 0xfffffff80070a947 */ /* 0x000fea000383ffff */
[----:B------:R-:W-:Y:S05]  /*2320*/  EXIT ;  /* 0x000000000000794d */ /* 0x000fea0003800000 */
.L_x_46:
[----:B------:R-:W-:-:S00]  /*2330*/  BRA `(.L_x_46) ;  /* 0xfffffffc00fc7947 */ /* 0x000fc0000383ffff */
[----:B------:R-:W-:-:S00]  /*2340*/  NOP ;  /* 0x0000000000007918 */ /* 0x000fc00000000000 */
        /* <DEDUP_REMOVED lines=11> */
.L_x_47:


//--------------------- .nv.shared._Z22histogram_range_kernelPKcPjjii --------------------------
	.section	.nv.shared._Z22histogram_range_kernelPKcPjjii,"aw",@nobits
	.sectionflags	@""
	.align	16
	.zero		1024


//--------------------- .nv.shared.reserved.0     --------------------------
	.section	.nv.shared.reserved.0,"aw",@nobits
	.weak		__nv_reservedSMEM_offset_0_alias
	.size		__nv_reservedSMEM_offset_0_alias, 0, 64
	.other		__nv_reservedSMEM_offset_0_alias,@"STO_CUDA_RESERVED_SHARED STV_DEFAULT"
__nv_reservedSMEM_offset_0_alias:
	.zero		0
	.zero		64


//--------------------- .nv.constant0._Z22histogram_range_kernelPKcPjjii --------------------------
	.section	.nv.constant0._Z22histogram_range_kernelPKcPjjii,"a",@progbits
	.sectionflags	@""
	.align	4
.nv.constant0._Z22histogram_range_kernelPKcPjjii:
	.zero		924


//--------------------- SYMBOLS --------------------------

	.type		.nv.reservedSmem.offset0,@object
	.size		.nv.reservedSmem.offset0,0x4
	.type		.nv.reservedSmem.cap,@object
	.size		.nv.reservedSmem.cap,0x4
